// auto-generated by cutlass_sweep.gemm — config: {"arch": "sm_90", "cluster_m": 1, "cluster_n": 8, "dtype": "e4m3", "dtype_b": "e4m3", "layout": "nt", "stages": 0, "tile_k": 64, "tile_m": 256, "tile_n": 64}
#include "cutlass/cutlass.h"
#include "cutlass/gemm/collective/collective_builder.hpp"
#include "cutlass/gemm/device/gemm_universal_adapter.h"
#include "cutlass/gemm/kernel/gemm_universal.hpp"
#include "cutlass/epilogue/collective/collective_builder.hpp"

using ElemA = cutlass::float_e4m3_t;
using ElemB = cutlass::float_e4m3_t;
using ElemCD = cutlass::float_e4m3_t;
using Acc  = float;
using TileShape    = cute::Shape<cute::_256, cute::_64, cute::_64>;
using ClusterShape = cute::Shape<cute::_1, cute::_8, cute::_1>;

using CollectiveEpilogue = typename cutlass::epilogue::collective::CollectiveBuilder<
    cutlass::arch::Sm90, cutlass::arch::OpClassTensorOp,
    TileShape, ClusterShape,
    cutlass::epilogue::collective::EpilogueTileAuto,
    Acc, Acc,
    ElemCD, cutlass::layout::RowMajor, 128 / cutlass::sizeof_bits<ElemCD>::value,
    ElemCD, cutlass::layout::RowMajor, 128 / cutlass::sizeof_bits<ElemCD>::value,
    cutlass::epilogue::collective::EpilogueScheduleAuto
  >::CollectiveOp;

using CollectiveMainloop = typename cutlass::gemm::collective::CollectiveBuilder<
    cutlass::arch::Sm90, cutlass::arch::OpClassTensorOp,
    ElemA, cutlass::layout::RowMajor, 128 / cutlass::sizeof_bits<ElemA>::value,
    ElemB, cutlass::layout::ColumnMajor, 128 / cutlass::sizeof_bits<ElemB>::value,
    Acc,
    TileShape, ClusterShape,
    cutlass::gemm::collective::StageCountAutoCarveout<static_cast<int>(sizeof(typename CollectiveEpilogue::SharedStorage))>,
    cutlass::gemm::collective::KernelScheduleAuto
  >::CollectiveOp;

using GemmKernel = cutlass::gemm::kernel::GemmUniversal<
    cute::Shape<int,int,int,int>,
    CollectiveMainloop,
    CollectiveEpilogue
>;
using Gemm = cutlass::gemm::device::GemmUniversalAdapter<GemmKernel>;

// Force the device kernel symbol into the cubin without needing a host main.
auto* _anchor = &cutlass::device_kernel<GemmKernel>;


// ===== COMPILED SASS (sm_90a) =====

	.target	sm_90a

	.elftype	@"ET_EXEC"


//--------------------- .note.nv.tkinfo           --------------------------
	.section	.note.nv.tkinfo,"",@"SHT_NOTE"
	.sectionflags	@"SHF_NOTE_NV_TKINFO"
	.tkinfo
        /*0018*/ 	.word	0x00000002
        /*0030*/ 	.string	""
        /*0030*/ 	.string	"ptxas"
        /*0030*/ 	.string	"Cuda compilation tools, release 13.0, V13.0.88"
        /*0030*/ 	.string	"Build cuda_13.0.r13.0/compiler.36424714_0"
        /*0030*/ 	.string	"-arch sm_90a -m 64 "



//--------------------- .note.nv.cuinfo           --------------------------
	.section	.note.nv.cuinfo,"",@"SHT_NOTE"
	.sectionflags	@"SHF_NOTE_NV_CUINFO"
        /*0018*/ 	.short	0x0002
        /*001a*/ 	.short	0x005a
        /*001c*/ 	.short	0x0082
	.zero		2


//--------------------- .nv.info                  --------------------------
	.section	.nv.info,"",@"SHT_CUDA_INFO"
	.align	4


	//----- nvinfo : EIATTR_REGCOUNT
	.align		4
        /*0000*/ 	.byte	0x04, 0x2f
        /*0002*/ 	.short	(.L_12 - .L_11)
	.align		4
.L_11:
        /*0004*/ 	.word	index@(_ZN7cutlass13device_kernelINS_4gemm6kernel13GemmUniversalIN4cute5tupleIJiiiiEEENS1_10collective13CollectiveMmaINS1_37MainloopSm90TmaGmmaWarpSpecializedFP8ILi11ENS5_IJNS4_1CILi1EEENSA_ILi8EEESB_EEENS1_35KernelTmaWarpSpecializedCooperativeEEENS5_IJNSA_ILi256EEENSA_ILi64EEESH_EEENS_12float_e4m3_tENS5_IJlSB_lEEESJ_SK_NS4_8TiledMMAINS4_8MMA_AtomIJNS4_4SM904GMMA30MMA_64x64x32_F32E4M3E4M3_SS_TNILNSO_7ScaleInE1ELSQ_1EEEEEENS4_6LayoutINS5_IJNSA_ILi2EEESB_SB_EEENS5_IJSB_NSA_ILi0EEESW_EEEEENS5_IJNS4_10UnderscoreESZ_SZ_EEEEENS4_23SM90_TMA_LOAD_MULTICASTENS4_14ComposedLayoutINS4_7SwizzleILi2ELi4ELi3EEENS4_18smem_ptr_flag_bitsILi8EEENST_INS5_IJSC_SH_EEENS5_IJSH_SB_EEEEEEEvNS4_8identityENS4_13SM90_TMA_LOADES1B_vS1C_EENS_8epilogue10collective6detail29Sm90TmaWarpSpecializedAdapterINS1G_15DefaultEpilogueISJ_SK_SK_NS1F_6thread17LinearCombinationISJ_Li1EffLNS1K_9ScaleType4KindE0ELNS_15FloatRoundStyleE2ESJ_EENS1_15EpilogueDefaultEEEEEvvEEEEvNT_6ParamsE)
        /*0008*/ 	.word	0x000000a8


	//----- nvinfo : EIATTR_FRAME_SIZE
	.align		4
.L_12:
        /*000c*/ 	.byte	0x04, 0x11
        /*000e*/ 	.short	(.L_14 - .L_13)
	.align		4
.L_13:
        /*0010*/ 	.word	index@(_ZN7cutlass13device_kernelINS_4gemm6kernel13GemmUniversalIN4cute5tupleIJiiiiEEENS1_10collective13CollectiveMmaINS1_37MainloopSm90TmaGmmaWarpSpecializedFP8ILi11ENS5_IJNS4_1CILi1EEENSA_ILi8EEESB_EEENS1_35KernelTmaWarpSpecializedCooperativeEEENS5_IJNSA_ILi256EEENSA_ILi64EEESH_EEENS_12float_e4m3_tENS5_IJlSB_lEEESJ_SK_NS4_8TiledMMAINS4_8MMA_AtomIJNS4_4SM904GMMA30MMA_64x64x32_F32E4M3E4M3_SS_TNILNSO_7ScaleInE1ELSQ_1EEEEEENS4_6LayoutINS5_IJNSA_ILi2EEESB_SB_EEENS5_IJSB_NSA_ILi0EEESW_EEEEENS5_IJNS4_10UnderscoreESZ_SZ_EEEEENS4_23SM90_TMA_LOAD_MULTICASTENS4_14ComposedLayoutINS4_7SwizzleILi2ELi4ELi3EEENS4_18smem_ptr_flag_bitsILi8EEENST_INS5_IJSC_SH_EEENS5_IJSH_SB_EEEEEEEvNS4_8identityENS4_13SM90_TMA_LOADES1B_vS1C_EENS_8epilogue10collective6detail29Sm90TmaWarpSpecializedAdapterINS1G_15DefaultEpilogueISJ_SK_SK_NS1F_6thread17LinearCombinationISJ_Li1EffLNS1K_9ScaleType4KindE0ELNS_15FloatRoundStyleE2ESJ_EENS1_15EpilogueDefaultEEEEEvvEEEEvNT_6ParamsE)
        /*0014*/ 	.word	0x00000000


	//----- nvinfo : EIATTR_MIN_STACK_SIZE
	.align		4
.L_14:
        /*0018*/ 	.byte	0x04, 0x12
        /*001a*/ 	.short	(.L_16 - .L_15)
	.align		4
.L_15:
        /*001c*/ 	.word	index@(_ZN7cutlass13device_kernelINS_4gemm6kernel13GemmUniversalIN4cute5tupleIJiiiiEEENS1_10collective13CollectiveMmaINS1_37MainloopSm90TmaGmmaWarpSpecializedFP8ILi11ENS5_IJNS4_1CILi1EEENSA_ILi8EEESB_EEENS1_35KernelTmaWarpSpecializedCooperativeEEENS5_IJNSA_ILi256EEENSA_ILi64EEESH_EEENS_12float_e4m3_tENS5_IJlSB_lEEESJ_SK_NS4_8TiledMMAINS4_8MMA_AtomIJNS4_4SM904GMMA30MMA_64x64x32_F32E4M3E4M3_SS_TNILNSO_7ScaleInE1ELSQ_1EEEEEENS4_6LayoutINS5_IJNSA_ILi2EEESB_SB_EEENS5_IJSB_NSA_ILi0EEESW_EEEEENS5_IJNS4_10UnderscoreESZ_SZ_EEEEENS4_23SM90_TMA_LOAD_MULTICASTENS4_14ComposedLayoutINS4_7SwizzleILi2ELi4ELi3EEENS4_18smem_ptr_flag_bitsILi8EEENST_INS5_IJSC_SH_EEENS5_IJSH_SB_EEEEEEEvNS4_8identityENS4_13SM90_TMA_LOADES1B_vS1C_EENS_8epilogue10collective6detail29Sm90TmaWarpSpecializedAdapterINS1G_15DefaultEpilogueISJ_SK_SK_NS1F_6thread17LinearCombinationISJ_Li1EffLNS1K_9ScaleType4KindE0ELNS_15FloatRoundStyleE2ESJ_EENS1_15EpilogueDefaultEEEEEvvEEEEvNT_6ParamsE)
        /*0020*/ 	.word	0x00000000
.L_16:


//--------------------- .nv.compat                --------------------------
	.section	.nv.compat,"",@"SHT_CUDA_COMPAT_INFO"
	.align	4
        /*0000*/ 	.byte	0x02, 0x09, 0x01, 0x00, 0x02, 0x02, 0x04, 0x00, 0x02, 0x05, 0x05, 0x00, 0x03, 0x07, 0x01, 0x01
        /*0010*/ 	.byte	0x02, 0x03, 0x01, 0x00, 0x02, 0x06, 0x01, 0x00, 0x04, 0x0b, 0x08, 0x00, 0x00, 0x00, 0x00, 0x00
        /*0020*/ 	.byte	0x00, 0x00, 0x00, 0x00


//--------------------- .nv.info._ZN7cutlass13device_kernelINS_4gemm6kernel13GemmUniversalIN4cute5tupleIJiiiiEEENS1_10collective13CollectiveMmaINS1_37MainloopSm90TmaGmmaWarpSpecializedFP8ILi11ENS5_IJNS4_1CILi1EEENSA_ILi8EEESB_EEENS1_35KernelTmaWarpSpecializedCooperativeEEENS5_IJNSA_ILi256EEENSA_ILi64EEESH_EEENS_12float_e4m3_tENS5_IJlSB_lEEESJ_SK_NS4_8TiledMMAINS4_8MMA_AtomIJNS4_4SM904GMMA30MMA_64x64x32_F32E4M3E4M3_SS_TNILNSO_7ScaleInE1ELSQ_1EEEEEENS4_6LayoutINS5_IJNSA_ILi2EEESB_SB_EEENS5_IJSB_NSA_ILi0EEESW_EEEEENS5_IJNS4_10UnderscoreESZ_SZ_EEEEENS4_23SM90_TMA_LOAD_MULTICASTENS4_14ComposedLayoutINS4_7SwizzleILi2ELi4ELi3EEENS4_18smem_ptr_flag_bitsILi8EEENST_INS5_IJSC_SH_EEENS5_IJSH_SB_EEEEEEEvNS4_8identityENS4_13SM90_TMA_LOADES1B_vS1C_EENS_8epilogue10collective6detail29Sm90TmaWarpSpecializedAdapterINS1G_15DefaultEpilogueISJ_SK_SK_NS1F_6thread17LinearCombinationISJ_Li1EffLNS1K_9ScaleType4KindE0ELNS_15FloatRoundStyleE2ESJ_EENS1_15EpilogueDefaultEEEEEvvEEEEvNT_6ParamsE --------------------------
	.section	.nv.info._ZN7cutlass13device_kernelINS_4gemm6kernel13GemmUniversalIN4cute5tupleIJiiiiEEENS1_10collective13CollectiveMmaINS1_37MainloopSm90TmaGmmaWarpSpecializedFP8ILi11ENS5_IJNS4_1CILi1EEENSA_ILi8EEESB_EEENS1_35KernelTmaWarpSpecializedCooperativeEEENS5_IJNSA_ILi256EEENSA_ILi64EEESH_EEENS_12float_e4m3_tENS5_IJlSB_lEEESJ_SK_NS4_8TiledMMAINS4_8MMA_AtomIJNS4_4SM904GMMA30MMA_64x64x32_F32E4M3E4M3_SS_TNILNSO_7ScaleInE1ELSQ_1EEEEEENS4_6LayoutINS5_IJNSA_ILi2EEESB_SB_EEENS5_IJSB_NSA_ILi0EEESW_EEEEENS5_IJNS4_10UnderscoreESZ_SZ_EEEEENS4_23SM90_TMA_LOAD_MULTICASTENS4_14ComposedLayoutINS4_7SwizzleILi2ELi4ELi3EEENS4_18smem_ptr_flag_bitsILi8EEENST_INS5_IJSC_SH_EEENS5_IJSH_SB_EEEEEEEvNS4_8identityENS4_13SM90_TMA_LOADES1B_vS1C_EENS_8epilogue10collective6detail29Sm90TmaWarpSpecializedAdapterINS1G_15DefaultEpilogueISJ_SK_SK_NS1F_6thread17LinearCombinationISJ_Li1EffLNS1K_9ScaleType4KindE0ELNS_15FloatRoundStyleE2ESJ_EENS1_15EpilogueDefaultEEEEEvvEEEEvNT_6ParamsE,"",@"SHT_CUDA_INFO"
	.sectionflags	@""
	.align	4


	//----- nvinfo : EIATTR_CUDA_API_VERSION
	.align		4
        /*0000*/ 	.byte	0x04, 0x37
        /*0002*/ 	.short	(.L_18 - .L_17)
.L_17:
        /*0004*/ 	.word	0x00000082


	//----- nvinfo : EIATTR_KPARAM_INFO
	.align		4
.L_18:
        /*0008*/ 	.byte	0x04, 0x17
        /*000a*/ 	.short	(.L_20 - .L_19)
.L_19:
        /*000c*/ 	.word	0x00000000
        /*0010*/ 	.short	0x0000
        /*0012*/ 	.short	0x0070
        /*0014*/ 	.byte	0x00, 0xf0, 0x01, 0x10


	//----- nvinfo : EIATTR_SPARSE_MMA_MASK
	.align		4
.L_20:
        /*0018*/ 	.byte	0x03, 0x50
        /*001a*/ 	.short	0x0000


	//----- nvinfo : EIATTR_MAXREG_COUNT
	.align		4
        /*001c*/ 	.byte	0x03, 0x1b
        /*001e*/ 	.short	0x00a8


	//----- nvinfo : EIATTR_NUM_BARRIERS
	.align		4
        /*0020*/ 	.byte	0x02, 0x4c
        /*0022*/ 	.byte	0x01
	.zero		1


	//----- nvinfo : EIATTR_MERCURY_ISA_VERSION
	.align		4
        /*0024*/ 	.byte	0x03, 0x5f
        /*0026*/ 	.short	0x0101


	//----- nvinfo : EIATTR_INT_WARP_WIDE_INSTR_OFFSETS
	.align		4
        /*0028*/ 	.byte	0x04, 0x31
        /*002a*/ 	.short	(.L_22 - .L_21)


	//   ....[0]....
.L_21:
        /*002c*/ 	.word	0x00000550


	//   ....[1]....
        /*0030*/ 	.word	0x00000570


	//   ....[2]....
        /*0034*/ 	.word	0x00000740


	//----- nvinfo : EIATTR_COOP_GROUP_MASK_REGIDS
	.align		4
.L_22:
        /*0038*/ 	.byte	0x04, 0x29
        /*003a*/ 	.short	(.L_24 - .L_23)


	//   ....[0]....
.L_23:
        /*003c*/ 	.word	0xffffffff


	//   ....[1]....
        /*0040*/ 	.word	0xffffffff


	//   ....[2]....
        /*0044*/ 	.word	0xffffffff


	//   ....[3]....
        /*0048*/ 	.word	0xffffffff


	//   ....[4]....
        /*004c*/ 	.word	0xffffffff


	//   ....[5]....
        /*0050*/ 	.word	0xffffffff


	//----- nvinfo : EIATTR_COOP_GROUP_INSTR_OFFSETS
	.align		4
.L_24:
        /*0054*/ 	.byte	0x04, 0x28
        /*0056*/ 	.short	(.L_26 - .L_25)


	//   ....[0]....
.L_25:
        /*0058*/ 	.word	0x00000060


	//   ....[1]....
        /*005c*/ 	.word	0x00000070


	//   ....[2]....
        /*0060*/ 	.word	0x00000130


	//   ....[3]....
        /*0064*/ 	.word	0x000003d0


	//   ....[4]....
        /*0068*/ 	.word	0x00000880


	//   ....[5]....
        /*006c*/ 	.word	0x00001300


	//----- nvinfo : EIATTR_REG_RECONFIG
	.align		4
.L_26:
        /*0070*/ 	.byte	0x01, 0x54
	.zero		2


	//----- nvinfo : EIATTR_MBARRIER_INSTR_OFFSETS
	.align		4
        /*0074*/ 	.byte	0x04, 0x39
        /*0076*/ 	.short	(.L_28 - .L_27)


	//   ....[0]....
.L_27:
        /*0078*/ 	.word	0x00000250
        /*007c*/ 	.word	0x000000ff
        /*0080*/ 	.word	0x00000000
        /*0084*/ 	.short	0x0100
        /*0086*/ 	.byte	0x08
	.zero		1


	//   ....[1]....
        /*0088*/ 	.word	0x00000260
        /*008c*/ 	.word	0x000000ff
        /*0090*/ 	.word	0x00000058
        /*0094*/ 	.short	0x0100
        /*0096*/ 	.byte	0x08
	.zero		1


	//   ....[2]....
        /*0098*/ 	.word	0x00000270
        /*009c*/ 	.word	0x000000ff
        /*00a0*/ 	.word	0x00000008
        /*00a4*/ 	.short	0x0100
        /*00a6*/ 	.byte	0x08
	.zero		1


	//   ....[3]....
        /*00a8*/ 	.word	0x00000280
        /*00ac*/ 	.word	0x000000ff
        /*00b0*/ 	.word	0x00000060
        /*00b4*/ 	.short	0x0100
        /*00b6*/ 	.byte	0x08
	.zero		1


	//   ....[4]....
        /*00b8*/ 	.word	0x00000290
        /*00bc*/ 	.word	0x000000ff
        /*00c0*/ 	.word	0x00000010
        /*00c4*/ 	.short	0x0100
        /*00c6*/ 	.byte	0x08
	.zero		1


	//   ....[5]....
        /*00c8*/ 	.word	0x000002a0
        /*00cc*/ 	.word	0x000000ff
        /*00d0*/ 	.word	0x00000068
        /*00d4*/ 	.short	0x0100
        /*00d6*/ 	.byte	0x08
	.zero		1


	//   ....[6]....
        /*00d8*/ 	.word	0x000002b0
        /*00dc*/ 	.word	0x000000ff
        /*00e0*/ 	.word	0x00000018
        /*00e4*/ 	.short	0x0100
        /*00e6*/ 	.byte	0x08
	.zero		1


	//   ....[7]....
        /*00e8*/ 	.word	0x000002c0
        /*00ec*/ 	.word	0x000000ff
        /*00f0*/ 	.word	0x00000070
        /*00f4*/ 	.short	0x0100
        /*00f6*/ 	.byte	0x08
	.zero		1


	//   ....[8]....
        /*00f8*/ 	.word	0x000002d0
        /*00fc*/ 	.word	0x000000ff
        /*0100*/ 	.word	0x00000020
        /*0104*/ 	.short	0x0100
        /*0106*/ 	.byte	0x08
	.zero		1


	//   ....[9]....
        /*0108*/ 	.word	0x000002e0
        /*010c*/ 	.word	0x000000ff
        /*0110*/ 	.word	0x00000078
        /*0114*/ 	.short	0x0100
        /*0116*/ 	.byte	0x08
	.zero		1


	//   ....[10]....
        /*0118*/ 	.word	0x000002f0
        /*011c*/ 	.word	0x000000ff
        /*0120*/ 	.word	0x00000028
        /*0124*/ 	.short	0x0100
        /*0126*/ 	.byte	0x08
	.zero		1


	//   ....[11]....
        /*0128*/ 	.word	0x00000300
        /*012c*/ 	.word	0x000000ff
        /*0130*/ 	.word	0x00000080
        /*0134*/ 	.short	0x0100
        /*0136*/ 	.byte	0x08
	.zero		1


	//   ....[12]....
        /*0138*/ 	.word	0x00000310
        /*013c*/ 	.word	0x000000ff
        /*0140*/ 	.word	0x00000030
        /*0144*/ 	.short	0x0100
        /*0146*/ 	.byte	0x08
	.zero		1


	//   ....[13]....
        /*0148*/ 	.word	0x00000320
        /*014c*/ 	.word	0x000000ff
        /*0150*/ 	.word	0x00000088
        /*0154*/ 	.short	0x0100
        /*0156*/ 	.byte	0x08
	.zero		1


	//   ....[14]....
        /*0158*/ 	.word	0x00000330
        /*015c*/ 	.word	0x000000ff
        /*0160*/ 	.word	0x00000038
        /*0164*/ 	.short	0x0100
        /*0166*/ 	.byte	0x08
	.zero		1


	//   ....[15]....
        /*0168*/ 	.word	0x00000340
        /*016c*/ 	.word	0x000000ff
        /*0170*/ 	.word	0x00000090
        /*0174*/ 	.short	0x0100
        /*0176*/ 	.byte	0x08
	.zero		1


	//   ....[16]....
        /*0178*/ 	.word	0x00000350
        /*017c*/ 	.word	0x000000ff
        /*0180*/ 	.word	0x00000040
        /*0184*/ 	.short	0x0100
        /*0186*/ 	.byte	0x08
	.zero		1


	//   ....[17]....
        /*0188*/ 	.word	0x00000360
        /*018c*/ 	.word	0x000000ff
        /*0190*/ 	.word	0x00000098
        /*0194*/ 	.short	0x0100
        /*0196*/ 	.byte	0x08
	.zero		1


	//   ....[18]....
        /*0198*/ 	.word	0x00000370
        /*019c*/ 	.word	0x000000ff
        /*01a0*/ 	.word	0x00000048
        /*01a4*/ 	.short	0x0100
        /*01a6*/ 	.byte	0x08
	.zero		1


	//   ....[19]....
        /*01a8*/ 	.word	0x00000380
        /*01ac*/ 	.word	0x000000ff
        /*01b0*/ 	.word	0x000000a0
        /*01b4*/ 	.short	0x0100
        /*01b6*/ 	.byte	0x08
	.zero		1


	//   ....[20]....
        /*01b8*/ 	.word	0x00000390
        /*01bc*/ 	.word	0x000000ff
        /*01c0*/ 	.word	0x00000050
        /*01c4*/ 	.short	0x0100
        /*01c6*/ 	.byte	0x08
	.zero		1


	//   ....[21]....
        /*01c8*/ 	.word	0x000003a0
        /*01cc*/ 	.word	0x000000ff
        /*01d0*/ 	.word	0x000000a8
        /*01d4*/ 	.short	0x0100
        /*01d6*/ 	.byte	0x08
	.zero		1


	//   ....[22]....
        /*01d8*/ 	.word	0x000007e0
        /*01dc*/ 	.word	0x000000ff
        /*01e0*/ 	.word	0x000000c0
        /*01e4*/ 	.short	0x0100
        /*01e6*/ 	.byte	0x06
	.zero		1


	//   ....[23]....
        /*01e8*/ 	.word	0x00000830
        /*01ec*/ 	.word	0x000000ff
        /*01f0*/ 	.word	0x000000c8
        /*01f4*/ 	.short	0x0100
        /*01f6*/ 	.byte	0x06
	.zero		1


	//   ....[24]....
        /*01f8*/ 	.word	0x00001820
        /*01fc*/ 	.word	0x000000ff
        /*0200*/ 	.word	0x00000000
        /*0204*/ 	.short	0x010a
        /*0206*/ 	.byte	0x06
	.zero		1


	//   ....[25]....
        /*0208*/ 	.word	0x00001860
        /*020c*/ 	.word	0x000000ff
        /*0210*/ 	.word	0x00000000
        /*0214*/ 	.short	0x010a
        /*0216*/ 	.byte	0x06
	.zero		1


	//   ....[26]....
        /*0218*/ 	.word	0x00002220
        /*021c*/ 	.word	0x000000ff
        /*0220*/ 	.word	0x00000000
        /*0224*/ 	.short	0x010a
        /*0226*/ 	.byte	0x0c
	.zero		1


	//   ....[27]....
        /*0228*/ 	.word	0x00002260
        /*022c*/ 	.word	0x000000ff
        /*0230*/ 	.word	0x00000000
        /*0234*/ 	.short	0x010a
        /*0236*/ 	.byte	0x0c
	.zero		1


	//   ....[28]....
        /*0238*/ 	.word	0x00002930
        /*023c*/ 	.word	0x0000000e
        /*0240*/ 	.word	0x00000000
        /*0244*/ 	.short	0x0101
        /*0246*/ 	.byte	0x3f
	.zero		1


	//   ....[29]....
        /*0248*/ 	.word	0x00002fb0
        /*024c*/ 	.word	0x0000000b
        /*0250*/ 	.word	0x00000000
        /*0254*/ 	.short	0x0101
        /*0256*/ 	.byte	0x3f
	.zero		1


	//   ....[30]....
        /*0258*/ 	.word	0x00008a30
        /*025c*/ 	.word	0x00000012
        /*0260*/ 	.word	0x00000058
        /*0264*/ 	.short	0x010a
        /*0266*/ 	.byte	0x3f
	.zero		1


	//   ....[31]....
        /*0268*/ 	.word	0x00008db0
        /*026c*/ 	.word	0x00000008
        /*0270*/ 	.word	0x000000c8
        /*0274*/ 	.short	0x0101
        /*0276*/ 	.byte	0x3f
	.zero		1


	//   ....[32]....
        /*0278*/ 	.word	0x000094d0
        /*027c*/ 	.word	0x00000006
        /*0280*/ 	.word	0x00000000
        /*0284*/ 	.short	0x010a
        /*0286*/ 	.byte	0x3f
	.zero		1


	//   ....[33]....
        /*0288*/ 	.word	0x00009550
        /*028c*/ 	.word	0x00000007
        /*0290*/ 	.word	0x00000000
        /*0294*/ 	.short	0x010a
        /*0296*/ 	.byte	0x3f
	.zero		1


	//   ....[34]....
        /*0298*/ 	.word	0x000095e0
        /*029c*/ 	.word	0x00000006
        /*02a0*/ 	.word	0x00000000
        /*02a4*/ 	.short	0x010a
        /*02a6*/ 	.byte	0x3f
	.zero		1


	//   ....[35]....
        /*02a8*/ 	.word	0x00009670
        /*02ac*/ 	.word	0x00000009
        /*02b0*/ 	.word	0x00000000
        /*02b4*/ 	.short	0x010a
        /*02b6*/ 	.byte	0x3f
	.zero		1


	//   ....[36]....
        /*02b8*/ 	.word	0x00009700
        /*02bc*/ 	.word	0x00000006
        /*02c0*/ 	.word	0x00000000
        /*02c4*/ 	.short	0x010a
        /*02c6*/ 	.byte	0x3f
	.zero		1


	//   ....[37]....
        /*02c8*/ 	.word	0x00009790
        /*02cc*/ 	.word	0x00000009
        /*02d0*/ 	.word	0x00000000
        /*02d4*/ 	.short	0x010a
        /*02d6*/ 	.byte	0x3f
	.zero		1


	//   ....[38]....
        /*02d8*/ 	.word	0x00009820
        /*02dc*/ 	.word	0x00000006
        /*02e0*/ 	.word	0x00000000
        /*02e4*/ 	.short	0x010a
        /*02e6*/ 	.byte	0x3f
	.zero		1


	//   ....[39]....
        /*02e8*/ 	.word	0x000098b0
        /*02ec*/ 	.word	0x00000009
        /*02f0*/ 	.word	0x00000000
        /*02f4*/ 	.short	0x010a
        /*02f6*/ 	.byte	0x3f
	.zero		1


	//   ....[40]....
        /*02f8*/ 	.word	0x00009940
        /*02fc*/ 	.word	0x0000000a
        /*0300*/ 	.word	0x00000000
        /*0304*/ 	.short	0x010a
        /*0306*/ 	.byte	0x3f
	.zero		1


	//   ....[41]....
        /*0308*/ 	.word	0x000099d0
        /*030c*/ 	.word	0x0000000b
        /*0310*/ 	.word	0x00000000
        /*0314*/ 	.short	0x010a
        /*0316*/ 	.byte	0x3f
	.zero		1


	//   ....[42]....
        /*0318*/ 	.word	0x00009a60
        /*031c*/ 	.word	0x00000003
        /*0320*/ 	.word	0x00000000
        /*0324*/ 	.short	0x010a
        /*0326*/ 	.byte	0x3f
	.zero		1


	//   ....[43]....
        /*0328*/ 	.word	0x00009ad0
        /*032c*/ 	.word	0x0000000c
        /*0330*/ 	.word	0x00000000
        /*0334*/ 	.short	0x010a
        /*0336*/ 	.byte	0x3f
	.zero		1


	//   ....[44]....
        /*0338*/ 	.word	0x00009b30
        /*033c*/ 	.word	0x0000000e
        /*0340*/ 	.word	0x00000000
        /*0344*/ 	.short	0x010a
        /*0346*/ 	.byte	0x3f
	.zero		1


	//   ....[45]....
        /*0348*/ 	.word	0x00009c00
        /*034c*/ 	.word	0x00000012
        /*0350*/ 	.word	0x00000058
        /*0354*/ 	.short	0x010a
        /*0356*/ 	.byte	0x3f
	.zero		1


	//   ....[46]....
        /*0358*/ 	.word	0x00009cd0
        /*035c*/ 	.word	0x00000006
        /*0360*/ 	.word	0x00000000
        /*0364*/ 	.short	0x010a
        /*0366*/ 	.byte	0x3f
	.zero		1


	//   ....[47]....
        /*0368*/ 	.word	0x00009d20
        /*036c*/ 	.word	0x00000007
        /*0370*/ 	.word	0x00000000
        /*0374*/ 	.short	0x010a
        /*0376*/ 	.byte	0x3f
	.zero		1


	//   ....[48]....
        /*0378*/ 	.word	0x00009d70
        /*037c*/ 	.word	0x00000006
        /*0380*/ 	.word	0x00000000
        /*0384*/ 	.short	0x010a
        /*0386*/ 	.byte	0x3f
	.zero		1


	//   ....[49]....
        /*0388*/ 	.word	0x00009dc0
        /*038c*/ 	.word	0x00000009
        /*0390*/ 	.word	0x00000000
        /*0394*/ 	.short	0x010a
        /*0396*/ 	.byte	0x3f
	.zero		1


	//   ....[50]....
        /*0398*/ 	.word	0x00009e10
        /*039c*/ 	.word	0x00000006
        /*03a0*/ 	.word	0x00000000
        /*03a4*/ 	.short	0x010a
        /*03a6*/ 	.byte	0x3f
	.zero		1


	//   ....[51]....
        /*03a8*/ 	.word	0x00009e60
        /*03ac*/ 	.word	0x00000009
        /*03b0*/ 	.word	0x00000000
        /*03b4*/ 	.short	0x010a
        /*03b6*/ 	.byte	0x3f
	.zero		1


	//   ....[52]....
        /*03b8*/ 	.word	0x00009eb0
        /*03bc*/ 	.word	0x00000006
        /*03c0*/ 	.word	0x00000000
        /*03c4*/ 	.short	0x010a
        /*03c6*/ 	.byte	0x3f
	.zero		1


	//   ....[53]....
        /*03c8*/ 	.word	0x00009f00
        /*03cc*/ 	.word	0x00000009
        /*03d0*/ 	.word	0x00000000
        /*03d4*/ 	.short	0x010a
        /*03d6*/ 	.byte	0x3f
	.zero		1


	//   ....[54]....
        /*03d8*/ 	.word	0x00009f50
        /*03dc*/ 	.word	0x0000000a
        /*03e0*/ 	.word	0x00000000
        /*03e4*/ 	.short	0x010a
        /*03e6*/ 	.byte	0x3f
	.zero		1


	//   ....[55]....
        /*03e8*/ 	.word	0x00009fa0
        /*03ec*/ 	.word	0x0000000b
        /*03f0*/ 	.word	0x00000000
        /*03f4*/ 	.short	0x010a
        /*03f6*/ 	.byte	0x3f
	.zero		1


	//----- nvinfo : EIATTR_NUM_MBARRIERS
	.align		4
.L_28:
        /*03f8*/ 	.byte	0x03, 0x38
        /*03fa*/ 	.short	0x0018


	//----- nvinfo : EIATTR_EXIT_INSTR_OFFSETS
	.align		4
        /*03fc*/ 	.byte	0x04, 0x1c
        /*03fe*/ 	.short	(.L_30 - .L_29)


	//   ....[0]....
.L_29:
        /*0400*/ 	.word	0x000009e0


	//   ....[1]....
        /*0404*/ 	.word	0x000011d0


	//   ....[2]....
        /*0408*/ 	.word	0x00008150


	//   ....[3]....
        /*040c*/ 	.word	0x000086b0


	//   ....[4]....
        /*0410*/ 	.word	0x00009ab0


	//----- nvinfo : EIATTR_MAX_THREADS
	.align		4
.L_30:
        /*0414*/ 	.byte	0x04, 0x05
        /*0416*/ 	.short	(.L_32 - .L_31)
.L_31:
        /*0418*/ 	.word	0x00000180
        /*041c*/ 	.word	0x00000001
        /*0420*/ 	.word	0x00000001


	//----- nvinfo : EIATTR_CRS_STACK_SIZE
	.align		4
.L_32:
        /*0424*/ 	.byte	0x04, 0x1e
        /*0426*/ 	.short	(.L_34 - .L_33)
.L_33:
        /*0428*/ 	.word	0x00000000


	//----- nvinfo : EIATTR_CBANK_PARAM_SIZE
	.align		4
.L_34:
        /*042c*/ 	.byte	0x03, 0x19
        /*042e*/ 	.short	0x0470


	//----- nvinfo : EIATTR_PARAM_CBANK
	.align		4
        /*0430*/ 	.byte	0x04, 0x0a
        /*0432*/ 	.short	(.L_36 - .L_35)
	.align		4
.L_35:
        /*0434*/ 	.word	index@(.nv.constant0._ZN7cutlass13device_kernelINS_4gemm6kernel13GemmUniversalIN4cute5tupleIJiiiiEEENS1_10collective13CollectiveMmaINS1_37MainloopSm90TmaGmmaWarpSpecializedFP8ILi11ENS5_IJNS4_1CILi1EEENSA_ILi8EEESB_EEENS1_35KernelTmaWarpSpecializedCooperativeEEENS5_IJNSA_ILi256EEENSA_ILi64EEESH_EEENS_12float_e4m3_tENS5_IJlSB_lEEESJ_SK_NS4_8TiledMMAINS4_8MMA_AtomIJNS4_4SM904GMMA30MMA_64x64x32_F32E4M3E4M3_SS_TNILNSO_7ScaleInE1ELSQ_1EEEEEENS4_6LayoutINS5_IJNSA_ILi2EEESB_SB_EEENS5_IJSB_NSA_ILi0EEESW_EEEEENS5_IJNS4_10UnderscoreESZ_SZ_EEEEENS4_23SM90_TMA_LOAD_MULTICASTENS4_14ComposedLayoutINS4_7SwizzleILi2ELi4ELi3EEENS4_18smem_ptr_flag_bitsILi8EEENST_INS5_IJSC_SH_EEENS5_IJSH_SB_EEEEEEEvNS4_8identityENS4_13SM90_TMA_LOADES1B_vS1C_EENS_8epilogue10collective6detail29Sm90TmaWarpSpecializedAdapterINS1G_15DefaultEpilogueISJ_SK_SK_NS1F_6thread17LinearCombinationISJ_Li1EffLNS1K_9ScaleType4KindE0ELNS_15FloatRoundStyleE2ESJ_EENS1_15EpilogueDefaultEEEEEvvEEEEvNT_6ParamsE)
        /*0438*/ 	.short	0x0210
        /*043a*/ 	.short	0x0470


	//----- nvinfo : EIATTR_SW_WAR
	.align		4
.L_36:
        /*043c*/ 	.byte	0x04, 0x36
        /*043e*/ 	.short	(.L_38 - .L_37)
.L_37:
        /*0440*/ 	.word	0x00000008
.L_38:


//--------------------- .nv.callgraph             --------------------------
	.section	.nv.callgraph,"",@"SHT_CUDA_CALLGRAPH"
	.align	4
	.sectionentsize	8
	.align		4
        /*0000*/ 	.word	0x00000000
	.align		4
        /*0004*/ 	.word	0xffffffff
	.align		4
        /*0008*/ 	.word	0x00000000
	.align		4
        /*000c*/ 	.word	0xfffffffe
	.align		4
        /*0010*/ 	.word	0x00000000
	.align		4
        /*0014*/ 	.word	0xfffffffd
	.align		4
        /*0018*/ 	.word	0x00000000
	.align		4
        /*001c*/ 	.word	0xfffffffc


//--------------------- .nv.constant4             --------------------------
	.section	.nv.constant4,"a",@progbits
	.align	8
	.align		8
.nv.constant4:
        /*0000*/ 	.dword	_ZN40_INTERNAL_70e36b37_4_k_cu_49e5daa1_261434cuda3std3__45__cpo5beginE
	.align		8
        /*0008*/ 	.dword	_ZN40_INTERNAL_70e36b37_4_k_cu_49e5daa1_261434cuda3std3__45__cpo3endE
	.align		8
        /*0010*/ 	.dword	_ZN40_INTERNAL_70e36b37_4_k_cu_49e5daa1_261434cuda3std3__45__cpo6cbeginE
	.align		8
        /*0018*/ 	.dword	_ZN40_INTERNAL_70e36b37_4_k_cu_49e5daa1_261434cuda3std3__45__cpo4cendE
	.align		8
        /*0020*/ 	.dword	_ZN40_INTERNAL_70e36b37_4_k_cu_49e5daa1_261434cuda3std3__442_GLOBAL__N__70e36b37_4_k_cu_49e5daa1_261436ignoreE
	.align		8
        /*0028*/ 	.dword	_ZN40_INTERNAL_70e36b37_4_k_cu_49e5daa1_261434cuda3std3__419piecewise_constructE
	.align		8
        /*0030*/ 	.dword	_ZN40_INTERNAL_70e36b37_4_k_cu_49e5daa1_261434cuda3std3__48in_placeE
	.align		8
        /*0038*/ 	.dword	_ZN40_INTERNAL_70e36b37_4_k_cu_49e5daa1_261434cuda3std6ranges3__45__cpo4swapE
	.align		8
        /*0040*/ 	.dword	_ZN40_INTERNAL_70e36b37_4_k_cu_49e5daa1_261434cuda3std6ranges3__45__cpo9iter_moveE
	.align		8
        /*0048*/ 	.dword	_ZN40_INTERNAL_70e36b37_4_k_cu_49e5daa1_261434cute7productE
	.align		8
        /*0050*/ 	.dword	_ZN40_INTERNAL_70e36b37_4_k_cu_49e5daa1_261434cute1_E


//--------------------- .text._ZN7cutlass13device_kernelINS_4gemm6kernel13GemmUniversalIN4cute5tupleIJiiiiEEENS1_10collective13CollectiveMmaINS1_37MainloopSm90TmaGmmaWarpSpecializedFP8ILi11ENS5_IJNS4_1CILi1EEENSA_ILi8EEESB_EEENS1_35KernelTmaWarpSpecializedCooperativeEEENS5_IJNSA_ILi256EEENSA_ILi64EEESH_EEENS_12float_e4m3_tENS5_IJlSB_lEEESJ_SK_NS4_8TiledMMAINS4_8MMA_AtomIJNS4_4SM904GMMA30MMA_64x64x32_F32E4M3E4M3_SS_TNILNSO_7ScaleInE1ELSQ_1EEEEEENS4_6LayoutINS5_IJNSA_ILi2EEESB_SB_EEENS5_IJSB_NSA_ILi0EEESW_EEEEENS5_IJNS4_10UnderscoreESZ_SZ_EEEEENS4_23SM90_TMA_LOAD_MULTICASTENS4_14ComposedLayoutINS4_7SwizzleILi2ELi4ELi3EEENS4_18smem_ptr_flag_bitsILi8EEENST_INS5_IJSC_SH_EEENS5_IJSH_SB_EEEEEEEvNS4_8identityENS4_13SM90_TMA_LOADES1B_vS1C_EENS_8epilogue10collective6detail29Sm90TmaWarpSpecializedAdapterINS1G_15DefaultEpilogueISJ_SK_SK_NS1F_6thread17LinearCombinationISJ_Li1EffLNS1K_9ScaleType4KindE0ELNS_15FloatRoundStyleE2ESJ_EENS1_15EpilogueDefaultEEEEEvvEEEEvNT_6ParamsE --------------------------
	.section	.text._ZN7cutlass13device_kernelINS_4gemm6kernel13GemmUniversalIN4cute5tupleIJiiiiEEENS1_10collective13CollectiveMmaINS1_37MainloopSm90TmaGmmaWarpSpecializedFP8ILi11ENS5_IJNS4_1CILi1EEENSA_ILi8EEESB_EEENS1_35KernelTmaWarpSpecializedCooperativeEEENS5_IJNSA_ILi256EEENSA_ILi64EEESH_EEENS_12float_e4m3_tENS5_IJlSB_lEEESJ_SK_NS4_8TiledMMAINS4_8MMA_AtomIJNS4_4SM904GMMA30MMA_64x64x32_F32E4M3E4M3_SS_TNILNSO_7ScaleInE1ELSQ_1EEEEEENS4_6LayoutINS5_IJNSA_ILi2EEESB_SB_EEENS5_IJSB_NSA_ILi0EEESW_EEEEENS5_IJNS4_10UnderscoreESZ_SZ_EEEEENS4_23SM90_TMA_LOAD_MULTICASTENS4_14ComposedLayoutINS4_7SwizzleILi2ELi4ELi3EEENS4_18smem_ptr_flag_bitsILi8EEENST_INS5_IJSC_SH_EEENS5_IJSH_SB_EEEEEEEvNS4_8identityENS4_13SM90_TMA_LOADES1B_vS1C_EENS_8epilogue10collective6detail29Sm90TmaWarpSpecializedAdapterINS1G_15DefaultEpilogueISJ_SK_SK_NS1F_6thread17LinearCombinationISJ_Li1EffLNS1K_9ScaleType4KindE0ELNS_15FloatRoundStyleE2ESJ_EENS1_15EpilogueDefaultEEEEEvvEEEEvNT_6ParamsE,"ax",@progbits
	.align	128
.text._ZN7cutlass13device_kernelINS_4gemm6kernel13GemmUniversalIN4cute5tupleIJiiiiEEENS1_10collective13CollectiveMmaINS1_37MainloopSm90TmaGmmaWarpSpecializedFP8ILi11ENS5_IJNS4_1CILi1EEENSA_ILi8EEESB_EEENS1_35KernelTmaWarpSpecializedCooperativeEEENS5_IJNSA_ILi256EEENSA_ILi64EEESH_EEENS_12float_e4m3_tENS5_IJlSB_lEEESJ_SK_NS4_8TiledMMAINS4_8MMA_AtomIJNS4_4SM904GMMA30MMA_64x64x32_F32E4M3E4M3_SS_TNILNSO_7ScaleInE1ELSQ_1EEEEEENS4_6LayoutINS5_IJNSA_ILi2EEESB_SB_EEENS5_IJSB_NSA_ILi0EEESW_EEEEENS5_IJNS4_10UnderscoreESZ_SZ_EEEEENS4_23SM90_TMA_LOAD_MULTICASTENS4_14ComposedLayoutINS4_7SwizzleILi2ELi4ELi3EEENS4_18smem_ptr_flag_bitsILi8EEENST_INS5_IJSC_SH_EEENS5_IJSH_SB_EEEEEEEvNS4_8identityENS4_13SM90_TMA_LOADES1B_vS1C_EENS_8epilogue10collective6detail29Sm90TmaWarpSpecializedAdapterINS1G_15DefaultEpilogueISJ_SK_SK_NS1F_6thread17LinearCombinationISJ_Li1EffLNS1K_9ScaleType4KindE0ELNS_15FloatRoundStyleE2ESJ_EENS1_15EpilogueDefaultEEEEEvvEEEEvNT_6ParamsE:
        .type           _ZN7cutlass13device_kernelINS_4gemm6kernel13GemmUniversalIN4cute5tupleIJiiiiEEENS1_10collective13CollectiveMmaINS1_37MainloopSm90TmaGmmaWarpSpecializedFP8ILi11ENS5_IJNS4_1CILi1EEENSA_ILi8EEESB_EEENS1_35KernelTmaWarpSpecializedCooperativeEEENS5_IJNSA_ILi256EEENSA_ILi64EEESH_EEENS_12float_e4m3_tENS5_IJlSB_lEEESJ_SK_NS4_8TiledMMAINS4_8MMA_AtomIJNS4_4SM904GMMA30MMA_64x64x32_F32E4M3E4M3_SS_TNILNSO_7ScaleInE1ELSQ_1EEEEEENS4_6LayoutINS5_IJNSA_ILi2EEESB_SB_EEENS5_IJSB_NSA_ILi0EEESW_EEEEENS5_IJNS4_10UnderscoreESZ_SZ_EEEEENS4_23SM90_TMA_LOAD_MULTICASTENS4_14ComposedLayoutINS4_7SwizzleILi2ELi4ELi3EEENS4_18smem_ptr_flag_bitsILi8EEENST_INS5_IJSC_SH_EEENS5_IJSH_SB_EEEEEEEvNS4_8identityENS4_13SM90_TMA_LOADES1B_vS1C_EENS_8epilogue10collective6detail29Sm90TmaWarpSpecializedAdapterINS1G_15DefaultEpilogueISJ_SK_SK_NS1F_6thread17LinearCombinationISJ_Li1EffLNS1K_9ScaleType4KindE0ELNS_15FloatRoundStyleE2ESJ_EENS1_15EpilogueDefaultEEEEEvvEEEEvNT_6ParamsE,@function
        .size           _ZN7cutlass13device_kernelINS_4gemm6kernel13GemmUniversalIN4cute5tupleIJiiiiEEENS1_10collective13CollectiveMmaINS1_37MainloopSm90TmaGmmaWarpSpecializedFP8ILi11ENS5_IJNS4_1CILi1EEENSA_ILi8EEESB_EEENS1_35KernelTmaWarpSpecializedCooperativeEEENS5_IJNSA_ILi256EEENSA_ILi64EEESH_EEENS_12float_e4m3_tENS5_IJlSB_lEEESJ_SK_NS4_8TiledMMAINS4_8MMA_AtomIJNS4_4SM904GMMA30MMA_64x64x32_F32E4M3E4M3_SS_TNILNSO_7ScaleInE1ELSQ_1EEEEEENS4_6LayoutINS5_IJNSA_ILi2EEESB_SB_EEENS5_IJSB_NSA_ILi0EEESW_EEEEENS5_IJNS4_10UnderscoreESZ_SZ_EEEEENS4_23SM90_TMA_LOAD_MULTICASTENS4_14ComposedLayoutINS4_7SwizzleILi2ELi4ELi3EEENS4_18smem_ptr_flag_bitsILi8EEENST_INS5_IJSC_SH_EEENS5_IJSH_SB_EEEEEEEvNS4_8identityENS4_13SM90_TMA_LOADES1B_vS1C_EENS_8epilogue10collective6detail29Sm90TmaWarpSpecializedAdapterINS1G_15DefaultEpilogueISJ_SK_SK_NS1F_6thread17LinearCombinationISJ_Li1EffLNS1K_9ScaleType4KindE0ELNS_15FloatRoundStyleE2ESJ_EENS1_15EpilogueDefaultEEEEEvvEEEEvNT_6ParamsE,(.L_x_221 - _ZN7cutlass13device_kernelINS_4gemm6kernel13GemmUniversalIN4cute5tupleIJiiiiEEENS1_10collective13CollectiveMmaINS1_37MainloopSm90TmaGmmaWarpSpecializedFP8ILi11ENS5_IJNS4_1CILi1EEENSA_ILi8EEESB_EEENS1_35KernelTmaWarpSpecializedCooperativeEEENS5_IJNSA_ILi256EEENSA_ILi64EEESH_EEENS_12float_e4m3_tENS5_IJlSB_lEEESJ_SK_NS4_8TiledMMAINS4_8MMA_AtomIJNS4_4SM904GMMA30MMA_64x64x32_F32E4M3E4M3_SS_TNILNSO_7ScaleInE1ELSQ_1EEEEEENS4_6LayoutINS5_IJNSA_ILi2EEESB_SB_EEENS5_IJSB_NSA_ILi0EEESW_EEEEENS5_IJNS4_10UnderscoreESZ_SZ_EEEEENS4_23SM90_TMA_LOAD_MULTICASTENS4_14ComposedLayoutINS4_7SwizzleILi2ELi4ELi3EEENS4_18smem_ptr_flag_bitsILi8EEENST_INS5_IJSC_SH_EEENS5_IJSH_SB_EEEEEEEvNS4_8identityENS4_13SM90_TMA_LOADES1B_vS1C_EENS_8epilogue10collective6detail29Sm90TmaWarpSpecializedAdapterINS1G_15DefaultEpilogueISJ_SK_SK_NS1F_6thread17LinearCombinationISJ_Li1EffLNS1K_9ScaleType4KindE0ELNS_15FloatRoundStyleE2ESJ_EENS1_15EpilogueDefaultEEEEEvvEEEEvNT_6ParamsE)
        .other          _ZN7cutlass13device_kernelINS_4gemm6kernel13GemmUniversalIN4cute5tupleIJiiiiEEENS1_10collective13CollectiveMmaINS1_37MainloopSm90TmaGmmaWarpSpecializedFP8ILi11ENS5_IJNS4_1CILi1EEENSA_ILi8EEESB_EEENS1_35KernelTmaWarpSpecializedCooperativeEEENS5_IJNSA_ILi256EEENSA_ILi64EEESH_EEENS_12float_e4m3_tENS5_IJlSB_lEEESJ_SK_NS4_8TiledMMAINS4_8MMA_AtomIJNS4_4SM904GMMA30MMA_64x64x32_F32E4M3E4M3_SS_TNILNSO_7ScaleInE1ELSQ_1EEEEEENS4_6LayoutINS5_IJNSA_ILi2EEESB_SB_EEENS5_IJSB_NSA_ILi0EEESW_EEEEENS5_IJNS4_10UnderscoreESZ_SZ_EEEEENS4_23SM90_TMA_LOAD_MULTICASTENS4_14ComposedLayoutINS4_7SwizzleILi2ELi4ELi3EEENS4_18smem_ptr_flag_bitsILi8EEENST_INS5_IJSC_SH_EEENS5_IJSH_SB_EEEEEEEvNS4_8identityENS4_13SM90_TMA_LOADES1B_vS1C_EENS_8epilogue10collective6detail29Sm90TmaWarpSpecializedAdapterINS1G_15DefaultEpilogueISJ_SK_SK_NS1F_6thread17LinearCombinationISJ_Li1EffLNS1K_9ScaleType4KindE0ELNS_15FloatRoundStyleE2ESJ_EENS1_15EpilogueDefaultEEEEEvvEEEEvNT_6ParamsE,@"STO_CUDA_ENTRY STV_DEFAULT"
_ZN7cutlass13device_kernelINS_4gemm6kernel13GemmUniversalIN4cute5tupleIJiiiiEEENS1_10collective13CollectiveMmaINS1_37MainloopSm90TmaGmmaWarpSpecializedFP8ILi11ENS5_IJNS4_1CILi1EEENSA_ILi8EEESB_EEENS1_35KernelTmaWarpSpecializedCooperativeEEENS5_IJNSA_ILi256EEENSA_ILi64EEESH_EEENS_12float_e4m3_tENS5_IJlSB_lEEESJ_SK_NS4_8TiledMMAINS4_8MMA_AtomIJNS4_4SM904GMMA30MMA_64x64x32_F32E4M3E4M3_SS_TNILNSO_7ScaleInE1ELSQ_1EEEEEENS4_6LayoutINS5_IJNSA_ILi2EEESB_SB_EEENS5_IJSB_NSA_ILi0EEESW_EEEEENS5_IJNS4_10UnderscoreESZ_SZ_EEEEENS4_23SM90_TMA_LOAD_MULTICASTENS4_14ComposedLayoutINS4_7SwizzleILi2ELi4ELi3EEENS4_18smem_ptr_flag_bitsILi8EEENST_INS5_IJSC_SH_EEENS5_IJSH_SB_EEEEEEEvNS4_8identityENS4_13SM90_TMA_LOADES1B_vS1C_EENS_8epilogue10collective6detail29Sm90TmaWarpSpecializedAdapterINS1G_15DefaultEpilogueISJ_SK_SK_NS1F_6thread17LinearCombinationISJ_Li1EffLNS1K_9ScaleType4KindE0ELNS_15FloatRoundStyleE2ESJ_EENS1_15EpilogueDefaultEEEEEvvEEEEvNT_6ParamsE:
[----:B------:R-:W-:Y:S01]  /*0000*/  LDC R1, c[0x0][0x28] ;  /* 0x00000a00ff017b82 */ /* 0x000fe20000000800 */
[----:B------:R-:W0:Y:S01]  /*0010*/  S2R R0, SR_TID.X ;  /* 0x0000000000007919 */ /* 0x000e220000002100 */
[----:B------:R-:W-:Y:S01]  /*0020*/  ELECT P0, URZ, PT ;  /* 0x00000000003f782f */ /* 0x000fe20003800000 */
[----:B------:R-:W-:Y:S01]  /*0030*/  BSSY B0, `(.L_x_0) ;  /* 0x000000f000007945 */ /* 0x000fe20003800000 */
[--C-:B0-----:R-:W-:Y:S02]  /*0040*/  SHF.R.U32.HI R2, RZ, 0x5, R0.reuse ;  /* 0x00000005ff027819 */ /* 0x101fe40000011600 */
[----:B------:R-:W-:-:S03]  /*0050*/  SHF.R.U32.HI R3, RZ, 0x7, R0 ;  /* 0x00000007ff037819 */ /* 0x000fc60000011600 */
[----:B------:R-:W0:Y:S04]  /*0060*/  SHFL.IDX PT, R6, R2, RZ, 0x1f ;  /* 0x00001fff02067589 */ /* 0x000e2800000e0000 */
[----:B------:R1:W2:Y:S01]  /*0070*/  SHFL.IDX PT, R4, R3, RZ, 0x1f ;  /* 0x00001fff03047589 */ /* 0x0002a200000e0000 */
[----:B0-----:R-:W-:-:S13]  /*0080*/  ISETP.NE.OR P0, PT, R6, RZ, !P0 ;  /* 0x000000ff0600720c */ /* 0x001fda0004705670 */
[----:B-12---:R-:W-:Y:S05]  /*0090*/  @P0 BRA `(.L_x_1) ;  /* 0x0000000000200947 */ /* 0x006fea0003800000 */
[----:B------:R-:W-:Y:S02]  /*00a0*/  ULDC.64 UR4, c[0x0][0x198] ;  /* 0x0000660000047ab9 */ /* 0x000fe40000000a00 */
[----:B------:R-:W-:Y:S02]  /*00b0*/  UIADD3 UR6, UP0, UR4, 0xf0, URZ ;  /* 0x000000f004067890 */ /* 0x000fe4000ff1e03f */
[----:B------:R-:W-:Y:S02]  /*00c0*/  UIADD3 UR4, UP1, UR4, 0x1f0, URZ ;  /* 0x000001f004047890 */ /* 0x000fe4000ff3e03f */
[----:B------:R-:W-:Y:S02]  /*00d0*/  UIADD3.X UR7, URZ, UR5, URZ, UP0, !UPT ;  /* 0x000000053f077290 */ /* 0x000fe400087fe43f */
[----:B------:R-:W-:-:S07]  /*00e0*/  UIADD3.X UR5, URZ, UR5, URZ, UP1, !UPT ;  /* 0x000000053f057290 */ /* 0x000fce0008ffe43f */
[----:B------:R0:W-:Y:S02]  /*00f0*/  UTMACCTL.PF [UR6] ;  /* 0x00000000060079b9 */ /* 0x0001e40008040000 */
[----:B------:R0:W-:Y:S02]  /*0100*/  UTMACCTL.PF [UR4] ;  /* 0x00000000040079b9 */ /* 0x0001e40008040000 */
[----:B0-----:R-:W-:Y:S01]  /*0110*/  NOP ;  /* 0x0000000000007918 */ /* 0x001fe20000000000 */
.L_x_1:
[----:B------:R-:W-:Y:S05]  /*0120*/  BSYNC B0 ;  /* 0x0000000000007941 */ /* 0x000fea0003800000 */
.L_x_0:
[----:B------:R-:W0:Y:S02]  /*0130*/  SHFL.IDX PT, R3, R2, RZ, 0x1f ;  /* 0x00001fff02037589 */ /* 0x000e2400000e0000 */
[----:B0-----:R-:W-:-:S13]  /*0140*/  ISETP.NE.AND P0, PT, R3, RZ, PT ;  /* 0x000000ff0300720c */ /* 0x001fda0003f05270 */
[----:B------:R-:W-:Y:S05]  /*0150*/  @P0 BRA `(.L_x_2) ;  /* 0x00000000009c0947 */ /* 0x000fea0003800000 */
[----:B------:R-:W-:Y:S01]  /*0160*/  ELECT P0, URZ, PT ;  /* 0x00000000003f782f */ /* 0x000fe20003800000 */
[----:B------:R-:W-:-:S12]  /*0170*/  BSSY B0, `(.L_x_2) ;  /* 0x0000025000007945 */ /* 0x000fd80003800000 */
[----:B------:R-:W-:Y:S05]  /*0180*/  @!P0 BRA `(.L_x_3) ;  /* 0x00000000008c8947 */ /* 0x000fea0003800000 */
[----:B------:R-:W0:Y:S01]  /*0190*/  S2UR UR8, SR_CgaCtaId ;  /* 0x00000000000879c3 */ /* 0x000e220000008800 */
[----:B------:R-:W-:Y:S01]  /*01a0*/  UMOV UR4, 0x400 ;  /* 0x0000040000047882 */ /* 0x000fe20000000000 */
[----:B------:R-:W-:Y:S01]  /*01b0*/  UMOV UR5, 0x1 ;  /* 0x0000000100057882 */ /* 0x000fe20000000000 */
[----:B------:R-:W-:Y:S02]  /*01c0*/  UMOV UR6, 0x10 ;  /* 0x0000001000067882 */ /* 0x000fe40000000000 */
[----:B------:R-:W-:-:S04]  /*01d0*/  UIADD3 UR6, -UR6, 0x100000, URZ ;  /* 0x0010000006067890 */ /* 0x000fc8000fffe13f */
[----:B------:R-:W-:Y:S02]  /*01e0*/  USHF.L.U32 UR7, UR6, 0xb, URZ ;  /* 0x0000000b06077899 */ /* 0x000fe4000800063f */
[----:B------:R-:W-:Y:S02]  /*01f0*/  USHF.L.U32 UR6, UR6, 0x1, URZ ;  /* 0x0000000106067899 */ /* 0x000fe4000800063f */
[----:B0-----:R-:W-:Y:S02]  /*0200*/  ULEA UR8, UR8, UR4, 0x18 ;  /* 0x0000000408087291 */ /* 0x001fe4000f8ec03f */
[----:B------:R-:W-:-:S04]  /*0210*/  UIADD3 UR4, -UR5, 0x100000, URZ ;  /* 0x0010000005047890 */ /* 0x000fc8000fffe13f */
[----:B------:R-:W-:Y:S02]  /*0220*/  USHF.L.U32 UR5, UR4, 0xb, URZ ;  /* 0x0000000b04057899 */ /* 0x000fe4000800063f */
[----:B------:R-:W-:Y:S01]  /*0230*/  USHF.L.U32 UR4, UR4, 0x1, URZ ;  /* 0x0000000104047899 */ /* 0x000fe2000800063f */
[----:B------:R-:W0:Y:S11]  /*0240*/  FENCE.VIEW.ASYNC.S ;  /* 0x00000000000073c6 */ /* 0x000e360000000000 */
[----:B0-----:R0:W1:Y:S01]  /*0250*/  SYNCS.EXCH.64 URZ, [UR8], UR4 ;  /* 0x00000004083f75b2 */ /* 0x0010620008000100 */
[----:B------:R0:W2:Y:S01]  /*0260*/  SYNCS.EXCH.64 URZ, [UR8+0x58], UR6 ;  /* 0x00005806083f75b2 */ /* 0x0000a20008000100 */
[----:B------:R0:W3:Y:S01]  /*0270*/  SYNCS.EXCH.64 URZ, [UR8+0x8], UR4 ;  /* 0x00000804083f75b2 */ /* 0x0000e20008000100 */
[----:B------:R0:W4:Y:S01]  /*0280*/  SYNCS.EXCH.64 URZ, [UR8+0x60], UR6 ;  /* 0x00006006083f75b2 */ /* 0x0001220008000100 */
[----:B------:R0:W0:Y:S01]  /*0290*/  SYNCS.EXCH.64 URZ, [UR8+0x10], UR4 ;  /* 0x00001004083f75b2 */ /* 0x0000220008000100 */
        /* <DEDUP_REMOVED lines=17> */
[----:B------:R-:W-:Y:S01]  /*03b0*/  NOP ;  /* 0x0000000000007918 */ /* 0x000fe20000000000 */
.L_x_3:
[----:B0-----:R-:W-:Y:S05]  /*03c0*/  BSYNC B0 ;  /* 0x0000000000007941 */ /* 0x001fea0003800000 */
.L_x_2:
[----:B------:R-:W0:Y:S01]  /*03d0*/  SHFL.IDX PT, R2, R2, RZ, 0x1f ;  /* 0x00001fff02027589 */ /* 0x000e2200000e0000 */
[----:B------:R-:W-:Y:S01]  /*03e0*/  SHF.R.S32.HI R5, RZ, 0x1f, R0 ;  /* 0x0000001fff057819 */ /* 0x000fe20000011400 */
[----:B------:R-:W5:Y:S01]  /*03f0*/  S2UR UR8, SR_CTAID.X ;  /* 0x00000000000879c3 */ /* 0x000f620000002500 */
[----:B------:R-:W-:Y:S01]  /*0400*/  ELECT P0, URZ, PT ;  /* 0x00000000003f782f */ /* 0x000fe20003800000 */
[----:B------:R-:W1:Y:S01]  /*0410*/  S2R R8, SR_CTAID.Y ;  /* 0x0000000000087919 */ /* 0x000e620000002600 */
[----:B------:R-:W-:Y:S01]  /*0420*/  LEA.HI R5, R5, R0, RZ, 0x7 ;  /* 0x0000000005057211 */ /* 0x000fe200078f38ff */
[----:B------:R-:W-:Y:S01]  /*0430*/  ULDC UR4, c[0x0][0x154] ;  /* 0x0000550000047ab9 */ /* 0x000fe20000000800 */
[----:B------:R-:W-:Y:S01]  /*0440*/  NOP ;  /* 0x0000000000007918 */ /* 0x000fe20000000000 */
[----:B------:R-:W-:Y:S01]  /*0450*/  NOP ;  /* 0x0000000000007918 */ /* 0x000fe20000000000 */
[----:B------:R-:W-:Y:S01]  /*0460*/  LOP3.LUT R5, R5, 0xffffff80, RZ, 0xc0, !PT ;  /* 0xffffff8005057812 */ /* 0x000fe200078ec0ff */
[----:B------:R-:W2:Y:S04]  /*0470*/  LDC R14, c[0x0][0x140] ;  /* 0x00005000ff0e7b82 */ /* 0x000ea80000000800 */
[----:B------:R-:W-:-:S04]  /*0480*/  IMAD.IADD R5, R0, 0x1, -R5 ;  /* 0x0000000100057824 */ /* 0x000fc800078e0a05 */
[----:B------:R-:W3:Y:S01]  /*0490*/  LDC R19, c[0x0][0x148] ;  /* 0x00005200ff137b82 */ /* 0x000ee20000000800 */
[----:B------:R-:W-:Y:S02]  /*04a0*/  SHF.R.S32.HI R10, RZ, 0x1f, R5 ;  /* 0x0000001fff0a7819 */ /* 0x000fe40000011405 */
[----:B------:R-:W-:Y:S02]  /*04b0*/  LOP3.LUT P2, RZ, R5, 0x7, RZ, 0xc0, !PT ;  /* 0x0000000705ff7812 */ /* 0x000fe4000784c0ff */
[----:B------:R-:W-:Y:S02]  /*04c0*/  LEA.HI R10, R10, R5, RZ, 0x3 ;  /* 0x000000050a0a7211 */ /* 0x000fe400078f18ff */
[----:B0-----:R-:W-:Y:S01]  /*04d0*/  ISETP.NE.OR P0, PT, R2, RZ, !P0 ;  /* 0x000000ff0200720c */ /* 0x001fe20004705670 */
[----:B------:R-:W0:Y:S01]  /*04e0*/  LDC R12, c[0x0][0x144] ;  /* 0x00005100ff0c7b82 */ /* 0x000e220000000800 */
[--C-:B------:R-:W-:Y:S02]  /*04f0*/  SHF.R.S32.HI R2, RZ, 0x3, R10.reuse ;  /* 0x00000003ff027819 */ /* 0x100fe4000001140a */
[----:B------:R-:W-:-:S02]  /*0500*/  SHF.R.S32.HI R7, RZ, 0x1f, R10 ;  /* 0x0000001fff077819 */ /* 0x000fc4000001140a */
[----:B------:R-:W-:Y:S02]  /*0510*/  SHF.R.S32.HI R10, RZ, 0x1f, R3 ;  /* 0x0000001fff0a7819 */ /* 0x000fe40000011403 */
[----:B------:R-:W-:Y:S02]  /*0520*/  LEA.HI R7, R7, R2, RZ, 0x2 ;  /* 0x0000000207077211 */ /* 0x000fe400078f10ff */
[----:B------:R-:W-:Y:S02]  /*0530*/  LEA.HI R10, R10, R3, RZ, 0x2 ;  /* 0x000000030a0a7211 */ /* 0x000fe400078f10ff */
[----:B------:R-:W-:Y:S01]  /*0540*/  LOP3.LUT R7, R7, 0xfffffffc, RZ, 0xc0, !PT ;  /* 0xfffffffc07077812 */ /* 0x000fe200078ec0ff */
[----:B------:R-:W-:Y:S01]  /*0550*/  VOTEU.ALL UP0, P0 ;  /* 0x00000000003f7886 */ /* 0x000fe20000000000 */
[----:B-1----:R-:W-:Y:S01]  /*0560*/  I2FP.F32.U32 R11, R8 ;  /* 0x00000008000b7245 */ /* 0x002fe20000201000 */
[----:B------:R-:W-:Y:S01]  /*0570*/  VOTEU.ALL UP1, P0 ;  /* 0x00000000003f7886 */ /* 0x000fe20000020000 */
[----:B------:R-:W-:Y:S01]  /*0580*/  LOP3.LUT R10, R10, 0x3ffffffc, RZ, 0xc0, !PT ;  /* 0x3ffffffc0a0a7812 */ /* 0x000fe200078ec0ff */
[----:B------:R-:W-:Y:S01]  /*0590*/  IMAD.IADD R7, R2, 0x1, -R7 ;  /* 0x0000000102077824 */ /* 0x000fe200078e0a07 */
[----:B------:R-:W1:Y:S01]  /*05a0*/  @!UP0 S2UR UR7, SR_CgaCtaId ;  /* 0x00000000000789c3 */ /* 0x000e620000008800 */
[----:B-----5:R-:W-:Y:S01]  /*05b0*/  I2FP.F32.U32 R2, UR8 ;  /* 0x0000000800027c45 */ /* 0x020fe20008201000 */
[----:B------:R-:W-:Y:S01]  /*05c0*/  FMUL R13, R11, UR4 ;  /* 0x000000040b0d7c20 */ /* 0x000fe20008400000 */
[----:B------:R-:W-:Y:S01]  /*05d0*/  ULDC UR4, c[0x0][0x150] ;  /* 0x0000540000047ab9 */ /* 0x000fe20000000800 */
[----:B------:R-:W-:Y:S01]  /*05e0*/  IMAD.IADD R10, R3, 0x1, -R10 ;  /* 0x00000001030a7824 */ /* 0x000fe200078e0a0a */
[----:B------:R-:W-:Y:S01]  /*05f0*/  SHF.R.S32.HI R3, RZ, 0x1f, R6 ;  /* 0x0000001fff037819 */ /* 0x000fe20000011406 */
[----:B------:R-:W-:Y:S01]  /*0600*/  FMUL R11, R2, UR4 ;  /* 0x00000004020b7c20 */ /* 0x000fe20008400000 */
[----:B------:R-:W-:Y:S01]  /*0610*/  UMOV UR4, 0x20 ;  /* 0x0000002000047882 */ /* 0x000fe20000000000 */
[----:B------:R-:W5:Y:S01]  /*0620*/  F2I.U32.TRUNC.NTZ R13, R13 ;  /* 0x0000000d000d7305 */ /* 0x000f62000020f000 */
[----:B------:R-:W-:Y:S01]  /*0630*/  LEA.HI R3, R3, R6, RZ, 0x2 ;  /* 0x0000000603037211 */ /* 0x000fe200078f10ff */
[----:B------:R-:W-:Y:S01]  /*0640*/  IMAD R7, R10, 0x4, R7 ;  /* 0x000000040a077824 */ /* 0x000fe200078e0207 */
[----:B------:R-:W-:Y:S01]  /*0650*/  @!UP0 UMOV UR6, 0x400 ;  /* 0x0000040000068882 */ /* 0x000fe20000000000 */
[----:B------:R-:W-:-:S04]  /*0660*/  @!UP0 UIADD3 UR4, -UR4, 0x100000, URZ ;  /* 0x0010000004048890 */ /* 0x000fc8000fffe13f */
[----:B------:R-:W-:Y:S02]  /*0670*/  @!UP0 USHF.L.U32 UR5, UR4, 0xb, URZ ;  /* 0x0000000b04058899 */ /* 0x000fe4000800063f */
[----:B------:R-:W-:Y:S01]  /*0680*/  @!UP0 USHF.L.U32 UR4, UR4, 0x1, URZ ;  /* 0x0000000104048899 */ /* 0x000fe2000800063f */
[----:B------:R-:W-:Y:S01]  /*0690*/  LOP3.LUT R3, R3, 0xfffffffc, RZ, 0xc0, !PT ;  /* 0xfffffffc03037812 */ /* 0x000fe200078ec0ff */
[C---:B------:R-:W-:Y:S01]  /*06a0*/  IMAD.SHL.U32 R2, R7.reuse, 0x4, RZ ;  /* 0x0000000407027824 */ /* 0x040fe200078e00ff */
[----:B--2---:R-:W-:Y:S01]  /*06b0*/  ISETP.EQ.U32.AND P3, PT, R14, 0x1, PT ;  /* 0x000000010e00780c */ /* 0x004fe20003f62070 */
[----:B------:R-:W2:Y:S01]  /*06c0*/  F2I.U32.TRUNC.NTZ R11, R11 ;  /* 0x0000000b000b7305 */ /* 0x000ea2000020f000 */
[----:B------:R-:W-:Y:S02]  /*06d0*/  VIADD R10, R4, 0xffffffff ;  /* 0xffffffff040a7836 */ /* 0x000fe40000000000 */
[----:B------:R-:W-:Y:S01]  /*06e0*/  IMAD.IADD R6, R6, 0x1, -R3 ;  /* 0x0000000106067824 */ /* 0x000fe200078e0a03 */
[----:B------:R-:W-:-:S02]  /*06f0*/  LOP3.LUT R5, R7, 0xc, R2, 0x78, !PT ;  /* 0x0000000c07057812 */ /* 0x000fc400078e7802 */
[----:B------:R-:W-:Y:S01]  /*0700*/  ISETP.GE.U32.AND P5, PT, R10, 0x2, PT ;  /* 0x000000020a00780c */ /* 0x000fe20003fa6070 */
[----:B-----5:R-:W-:Y:S01]  /*0710*/  IMAD.MOV R20, RZ, RZ, -R13 ;  /* 0x000000ffff147224 */ /* 0x020fe200078e0a0d */
[----:B-1----:R-:W-:Y:S01]  /*0720*/  @!UP0 ULEA UR6, UR7, UR6, 0x18 ;  /* 0x0000000607068291 */ /* 0x002fe2000f8ec03f */
[C---:B------:R-:W-:Y:S01]  /*0730*/  ISETP.NE.AND P1, PT, R6.reuse, 0x3, PT ;  /* 0x000000030600780c */ /* 0x040fe20003f25270 */
[----:B------:R-:W-:Y:S01]  /*0740*/  VOTEU.ALL UP0, P0 ;  /* 0x00000000003f7886 */ /* 0x000fe20000000000 */
[----:B---3--:R-:W-:Y:S01]  /*0750*/  IMAD R2, R19, R20, R8 ;  /* 0x0000001413027224 */ /* 0x008fe200078e0208 */
[----:B------:R-:W-:Y:S02]  /*0760*/  ISETP.LT.U32.AND P0, PT, R5, 0x8, !P2 ;  /* 0x000000080500780c */ /* 0x000fe40005701070 */
[----:B------:R-:W-:Y:S01]  /*0770*/  ISETP.EQ.OR P1, PT, R6, RZ, !P1 ;  /* 0x000000ff0600720c */ /* 0x000fe20004f22670 */
[----:B--2---:R-:W-:Y:S01]  /*0780*/  IMAD.MOV R11, RZ, RZ, -R11 ;  /* 0x000000ffff0b7224 */ /* 0x004fe200078e0a0b */
[----:B------:R-:W-:-:S02]  /*0790*/  ISETP.NE.AND P4, PT, R2, R5, PT ;  /* 0x000000050200720c */ /* 0x000fc40003f85270 */
[----:B------:R-:W-:Y:S01]  /*07a0*/  ISETP.EQ.AND P1, PT, R4, RZ, P1 ;  /* 0x000000ff0400720c */ /* 0x000fe20000f22270 */
[----:B0-----:R-:W-:Y:S01]  /*07b0*/  IMAD R11, R12, R11, UR8 ;  /* 0x000000080c0b7e24 */ /* 0x001fe2000f8e020b */
[----:B------:R-:W-:Y:S01]  /*07c0*/  ISETP.NE.AND P2, PT, R4, RZ, PT ;  /* 0x000000ff0400720c */ /* 0x000fe20003f45270 */
[----:B------:R-:W0:Y:S02]  /*07d0*/  FENCE.VIEW.ASYNC.S ;  /* 0x00000000000073c6 */ /* 0x000e240000000000 */
[----:B0-----:R0:W1:Y:S01]  /*07e0*/  @!UP0 SYNCS.EXCH.64 URZ, [UR6+0xc0], UR4 ;  /* 0x0000c004063f85b2 */ /* 0x0010620008000100 */
[----:B------:R-:W-:Y:S02]  /*07f0*/  SEL R4, RZ, 0x1, !P1 ;  /* 0x00000001ff047807 */ /* 0x000fe40004800000 */
[----:B------:R-:W-:Y:S02]  /*0800*/  ISETP.EQ.OR P4, PT, R11, RZ, !P4 ;  /* 0x000000ff0b00720c */ /* 0x000fe40006782670 */
[----:B------:R-:W-:-:S02]  /*0810*/  SEL R4, R4, 0x2, P5 ;  /* 0x0000000204047807 */ /* 0x000fc40002800000 */
[----:B------:R-:W-:Y:S01]  /*0820*/  PLOP3.LUT P0, PT, P0, P4, PT, 0x80, 0x0 ;  /* 0x000000000000781c */ /* 0x000fe20000709070 */
[----:B------:R0:W2:Y:S01]  /*0830*/  @!UP1 SYNCS.EXCH.64 URZ, [UR6+0xc8], UR4 ;  /* 0x0000c804063f95b2 */ /* 0x0000a20008000100 */
[----:B------:R-:W-:Y:S01]  /*0840*/  NOP ;  /* 0x0000000000007918 */ /* 0x000fe20000000000 */
[----:B------:R-:W-:Y:S10]  /*0850*/  @!P3 BRA `(.L_x_4) ;  /* 0x000000000008b947 */ /* 0x000ff40003800000 */
[----:B-12-4-:R-:W-:Y:S01]  /*0860*/  UCGABAR_ARV ;  /* 0x00000000000079c7 */ /* 0x016fe20008000000 */
[----:B------:R-:W-:Y:S05]  /*0870*/  BRA `(.L_x_5) ;  /* 0x0000000000047947 */ /* 0x000fea0003800000 */
.L_x_4:
[----:B-12-4-:R-:W-:Y:S01]  /*0880*/  NOP ;  /* 0x0000000000007918 */ /* 0x016fe20000000000 */
.L_x_5:
[----:B------:R-:W1:Y:S01]  /*0890*/  LDC R2, c[0x0][0x65c] ;  /* 0x00019700ff027b82 */ /* 0x000e620000000800 */
[----:B------:R-:W-:Y:S01]  /*08a0*/  IMAD.MOV.U32 R3, RZ, RZ, RZ ;  /* 0x000000ffff037224 */ /* 0x000fe200078e00ff */
[----:B-1----:R-:W-:Y:S01]  /*08b0*/  ISETP.NE.AND P4, PT, R2, 0x1, PT ;  /* 0x000000010200780c */ /* 0x002fe20003f85270 */
[----:B------:R-:W-:-:S12]  /*08c0*/  IMAD.U32 R2, RZ, RZ, UR8 ;  /* 0x00000008ff027e24 */ /* 0x000fd8000f8e00ff */
[----:B------:R-:W1:Y:S01]  /*08d0*/  @P4 LDC R15, c[0x0][0x10] ;  /* 0x00000400ff0f4b82 */ /* 0x000e620000000800 */
[----:B------:R-:W-:Y:S02]  /*08e0*/  @P4 IMAD.MOV.U32 R9, RZ, RZ, RZ ;  /* 0x000000ffff094224 */ /* 0x000fe400078e00ff */
[----:B------:R-:W-:-:S05]  /*08f0*/  @P4 IMAD.MOV.U32 R7, RZ, RZ, RZ ;  /* 0x000000ffff074224 */ /* 0x000fca00078e00ff */
[----:B------:R-:W2:Y:S01]  /*0900*/  @!P4 LDC R13, c[0x0][0xc] ;  /* 0x00000300ff0dcb82 */ /* 0x000ea20000000800 */
[----:B-1----:R-:W-:-:S04]  /*0910*/  @P4 IMAD.WIDE.U32 R14, R15, UR8, R8 ;  /* 0x000000080f0e4c25 */ /* 0x002fc8000f8e0008 */
[----:B--2---:R-:W-:-:S04]  /*0920*/  @!P4 IMAD.WIDE.U32 R12, R8, R13, R2 ;  /* 0x0000000d080cc225 */ /* 0x004fc800078e0002 */
[----:B------:R-:W-:Y:S02]  /*0930*/  @P4 IMAD.MOV.U32 R2, RZ, RZ, R14 ;  /* 0x000000ffff024224 */ /* 0x000fe400078e000e */
[----:B------:R-:W-:Y:S02]  /*0940*/  @P4 IMAD.IADD R3, R15, 0x1, R7 ;  /* 0x000000010f034824 */ /* 0x000fe400078e0207 */
[----:B------:R-:W-:Y:S02]  /*0950*/  @!P4 IMAD.MOV.U32 R2, RZ, RZ, R12 ;  /* 0x000000ffff02c224 */ /* 0x000fe400078e000c */
[----:B------:R-:W-:Y:S01]  /*0960*/  @!P4 IMAD.MOV.U32 R3, RZ, RZ, R13 ;  /* 0x000000ffff03c224 */ /* 0x000fe200078e000d */
[----:B------:R-:W-:Y:S06]  /*0970*/  @!P3 BRA `(.L_x_6) ;  /* 0x00000000000cb947 */ /* 0x000fec0003800000 */
[----:B------:R-:W-:Y:S01]  /*0980*/  UCGABAR_WAIT ;  /* 0x0000000000007dc7 */ /* 0x000fe20008000000 */
[----:B------:R-:W-:Y:S01]  /*0990*/  CCTL.IVALL ;  /* 0x00000000ff00798f */ /* 0x000fe20002000000 */
[----:B------:R-:W-:Y:S05]  /*09a0*/  BRA `(.L_x_7) ;  /* 0x0000000000047947 */ /* 0x000fea0003800000 */
.L_x_6:
[----:B------:R-:W-:Y:S06]  /*09b0*/  BAR.SYNC.DEFER_BLOCKING 0x0 ;  /* 0x0000000000007b1d */ /* 0x000fec0000010000 */
.L_x_7:
[----:B------:R-:W-:Y:S05]  /*09c0*/  @!P2 BRA `(.L_x_8) ;  /* 0x0000007400e4a947 */ /* 0x000fea0003800000 */
[----:B------:R-:W-:-:S13]  /*09d0*/  ISETP.GT.U32.AND P1, PT, R10, 0x1, PT ;  /* 0x000000010a00780c */ /* 0x000fda0003f24070 */
[----:B0-----:R-:W-:Y:S05]  /*09e0*/  @P1 EXIT ;  /* 0x000000000000194d */ /* 0x001fea0003800000 */
[----:B------:R-:W-:Y:S01]  /*09f0*/  ULDC.64 UR4, c[0x0][0x650] ;  /* 0x0001940000047ab9 */ /* 0x000fe20000000a00 */
[----:B------:R-:W-:Y:S01]  /*0a00*/  PRMT R14, RZ, 0x7610, R14 ;  /* 0x00007610ff0e7816 */ /* 0x000fe2000000000e */
[----:B------:R-:W-:Y:S01]  /*0a10*/  IMAD.MOV.U32 R7, RZ, RZ, -0x1 ;  /* 0xffffffffff077424 */ /* 0x000fe200078e00ff */
[----:B------:R-:W-:Y:S01]  /*0a20*/  ISETP.GE.U32.AND P1, PT, R2, UR4, PT ;  /* 0x0000000402007c0c */ /* 0x000fe2000bf26070 */
[----:B------:R-:W-:Y:S02]  /*0a30*/  IMAD.MOV.U32 R10, RZ, RZ, -0x1 ;  /* 0xffffffffff0a7424 */ /* 0x000fe400078e00ff */
[----:B------:R-:W-:Y:S01]  /*0a40*/  IMAD.MOV.U32 R6, RZ, RZ, -0x1 ;  /* 0xffffffffff067424 */ /* 0x000fe200078e00ff */
[----:B------:R-:W-:-:S13]  /*0a50*/  ISETP.GE.U32.AND.EX P1, PT, R3, UR5, PT, P1 ;  /* 0x0000000503007c0c */ /* 0x000fda000bf26110 */
[----:B------:R-:W-:Y:S05]  /*0a60*/  @P1 BRA `(.L_x_9) ;  /* 0x0000000400281947 */ /* 0x000fea0003800000 */
[----:B------:R-:W0:Y:S01]  /*0a70*/  LDC.64 R22, c[0x0][0x628] ;  /* 0x00018a00ff167b82 */ /* 0x000e220000000a00 */
[----:B------:R-:W-:Y:S02]  /*0a80*/  IMAD.MOV.U32 R6, RZ, RZ, R2 ;  /* 0x000000ffff067224 */ /* 0x000fe400078e0002 */
[----:B------:R-:W-:-:S05]  /*0a90*/  IMAD.MOV.U32 R7, RZ, RZ, R3 ;  /* 0x000000ffff077224 */ /* 0x000fca00078e0003 */
[----:B------:R-:W1:Y:S08]  /*0aa0*/  LDC R10, c[0x0][0x630] ;  /* 0x00018c00ff0a7b82 */ /* 0x000e700000000800 */
[----:B------:R-:W2:Y:S01]  /*0ab0*/  LDC.64 R24, c[0x0][0x620] ;  /* 0x00018800ff187b82 */ /* 0x000ea20000000a00 */
[----:B0-----:R-:W-:-:S04]  /*0ac0*/  ISETP.NE.U32.AND P1, PT, R22, RZ, PT ;  /* 0x000000ff1600720c */ /* 0x001fc80003f25070 */
[----:B------:R-:W-:-:S13]  /*0ad0*/  ISETP.NE.AND.EX P1, PT, R23, RZ, PT, P1 ;  /* 0x000000ff1700720c */ /* 0x000fda0003f25310 */
[----:B-12---:R-:W-:Y:S05]  /*0ae0*/  @!P1 BRA `(.L_x_10) ;  /* 0x0000000000289947 */ /* 0x006fea0003800000 */
[----:B------:R-:W0:Y:S02]  /*0af0*/  LDC R15, c[0x0][0x634] ;  /* 0x00018d00ff0f7b82 */ /* 0x000e240000000800 */
[----:B0-----:R-:W-:-:S05]  /*0b00*/  IADD3 R15, P1, R2, R15, RZ ;  /* 0x0000000f020f7210 */ /* 0x001fca0007f3e0ff */
[----:B------:R-:W-:-:S04]  /*0b10*/  IMAD.X R17, RZ, RZ, R3, P1 ;  /* 0x000000ffff117224 */ /* 0x000fc800008e0603 */
[----:B------:R-:W-:-:S04]  /*0b20*/  IMAD.WIDE.U32 R6, R17, R22, RZ ;  /* 0x0000001611067225 */ /* 0x000fc800078e00ff */
[----:B------:R-:W-:-:S04]  /*0b30*/  IMAD.WIDE.U32 R12, P1, R15, R23, R6 ;  /* 0x000000170f0c7225 */ /* 0x000fc80007820006 */
[----:B------:R-:W-:-:S04]  /*0b40*/  IMAD.WIDE.U32 R6, R15, R22, RZ ;  /* 0x000000160f067225 */ /* 0x000fc800078e00ff */
[----:B------:R-:W-:Y:S01]  /*0b50*/  IMAD.X R15, RZ, RZ, RZ, P1 ;  /* 0x000000ffff0f7224 */ /* 0x000fe200008e06ff */
[----:B------:R-:W-:Y:S01]  /*0b60*/  IADD3 RZ, P1, R7, R12, RZ ;  /* 0x0000000c07ff7210 */ /* 0x000fe20007f3e0ff */
[----:B------:R-:W-:-:S04]  /*0b70*/  IMAD.MOV.U32 R14, RZ, RZ, R13 ;  /* 0x000000ffff0e7224 */ /* 0x000fc800078e000d */
[----:B------:R-:W-:-:S08]  /*0b80*/  IMAD.WIDE.U32.X R6, R17, R23, R14, P1 ;  /* 0x0000001711067225 */ /* 0x000fd000008e040e */
.L_x_10:
[----:B------:R-:W0:Y:S01]  /*0b90*/  LDC.64 R22, c[0x0][0x640] ;  /* 0x00019000ff167b82 */ /* 0x000e220000000a00 */
[--C-:B------:R-:W-:Y:S01]  /*0ba0*/  SHF.R.U64 R26, R6, R10, R7.reuse ;  /* 0x0000000a061a7219 */ /* 0x100fe20000001207 */
[----:B------:R-:W-:Y:S01]  /*0bb0*/  IMAD R20, R19, R20, R8 ;  /* 0x0000001413147224 */ /* 0x000fe200078e0208 */
[----:B------:R-:W-:Y:S01]  /*0bc0*/  SHF.R.U32.HI R6, RZ, R10, R7 ;  /* 0x0000000aff067219 */ /* 0x000fe20000011607 */
[----:B------:R-:W-:Y:S01]  /*0bd0*/  IMAD.MOV.U32 R19, RZ, RZ, 0x1 ;  /* 0x00000001ff137424 */ /* 0x000fe200078e00ff */
[----:B------:R-:W-:-:S03]  /*0be0*/  IADD3 R9, P1, RZ, -R26, RZ ;  /* 0x8000001aff097210 */ /* 0x000fc60007f3e0ff */
[----:B------:R-:W1:Y:S02]  /*0bf0*/  LDC R12, c[0x0][0x618] ;  /* 0x00018600ff0c7b82 */ /* 0x000e640000000800 */
[----:B------:R-:W-:-:S04]  /*0c00*/  IMAD.X R7, RZ, RZ, ~R6, P1 ;  /* 0x000000ffff077224 */ /* 0x000fc800008e0e06 */
[-C--:B------:R-:W-:Y:S02]  /*0c10*/  IMAD R10, R7, R24.reuse, RZ ;  /* 0x00000018070a7224 */ /* 0x080fe400078e02ff */
[----:B------:R-:W2:Y:S01]  /*0c20*/  LDC R16, c[0x0][0x608] ;  /* 0x00018200ff107b82 */ /* 0x000ea20000000800 */
[----:B------:R-:W-:-:S04]  /*0c30*/  IMAD.WIDE.U32 R6, R9, R24, R2 ;  /* 0x0000001809067225 */ /* 0x000fc800078e0002 */
[----:B------:R-:W-:-:S03]  /*0c40*/  IMAD R9, R9, R25, R10 ;  /* 0x0000001909097224 */ /* 0x000fc600078e020a */
[----:B------:R-:W3:Y:S01]  /*0c50*/  LDC R18, c[0x0][0x658] ;  /* 0x00019600ff127b82 */ /* 0x000ee20000000800 */
[----:B------:R-:W-:Y:S01]  /*0c60*/  IMAD.IADD R7, R7, 0x1, R9 ;  /* 0x0000000107077824 */ /* 0x000fe200078e0209 */
[----:B0-----:R-:W-:Y:S01]  /*0c70*/  ISETP.NE.U32.AND P1, PT, R22, RZ, PT ;  /* 0x000000ff1600720c */ /* 0x001fe20003f25070 */
[----:B------:R-:W-:-:S03]  /*0c80*/  IMAD.MOV.U32 R9, RZ, RZ, -0x1 ;  /* 0xffffffffff097424 */ /* 0x000fc600078e00ff */
[----:B------:R-:W-:Y:S02]  /*0c90*/  ISETP.NE.AND.EX P1, PT, R23, RZ, PT, P1 ;  /* 0x000000ff1700720c */ /* 0x000fe40003f25310 */
[----:B------:R-:W0:Y:S01]  /*0ca0*/  LDC R17, c[0x0][0x600] ;  /* 0x00018000ff117b82 */ /* 0x000e220000000800 */
[-CC-:B-1----:R-:W-:Y:S02]  /*0cb0*/  SHF.R.U64 R14, R6, R12.reuse, R7.reuse ;  /* 0x0000000c060e7219 */ /* 0x182fe40000001207 */
[----:B------:R-:W-:-:S05]  /*0cc0*/  SHF.R.U32.HI R7, RZ, R12, R7 ;  /* 0x0000000cff077219 */ /* 0x000fca0000011607 */
[----:B------:R-:W1:Y:S01]  /*0cd0*/  LDC R21, c[0x0][0x648] ;  /* 0x00019200ff157b82 */ /* 0x000e620000000800 */
[-CC-:B--2---:R-:W-:Y:S02]  /*0ce0*/  SHF.R.U64 R27, R14, R16.reuse, R7.reuse ;  /* 0x000000100e1b7219 */ /* 0x184fe40000001207 */
[----:B------:R-:W-:-:S05]  /*0cf0*/  SHF.R.U32.HI R7, RZ, R16, R7 ;  /* 0x00000010ff077219 */ /* 0x000fca0000011607 */
[----:B------:R-:W2:Y:S01]  /*0d00*/  LDC R25, c[0x0][0x638] ;  /* 0x00018e00ff197b82 */ /* 0x000ea20000000800 */
[-C--:B---3--:R-:W-:Y:S02]  /*0d10*/  SHF.L.U32 R6, R9, R18.reuse, RZ ;  /* 0x0000001209067219 */ /* 0x088fe400000006ff */
[--C-:B------:R-:W-:Y:S02]  /*0d20*/  SHF.R.U64 R16, R27, R18, R7.reuse ;  /* 0x000000121b107219 */ /* 0x100fe40000001207 */
[----:B------:R-:W-:Y:S02]  /*0d30*/  LOP3.LUT R10, RZ, R6, RZ, 0x33, !PT ;  /* 0x00000006ff0a7212 */ /* 0x000fe400078e33ff */
[----:B------:R-:W-:Y:S01]  /*0d40*/  SHF.R.U32.HI R7, RZ, R18, R7 ;  /* 0x00000012ff077219 */ /* 0x000fe20000011607 */
[----:B------:R-:W3:Y:S01]  /*0d50*/  LDC R24, c[0x0][0x610] ;  /* 0x00018400ff187b82 */ /* 0x000ee20000000800 */
[----:B------:R-:W-:Y:S01]  /*0d60*/  IMAD.MOV.U32 R6, RZ, RZ, R16 ;  /* 0x000000ffff067224 */ /* 0x000fe200078e0010 */
[----:B------:R-:W-:Y:S06]  /*0d70*/  @!P1 BRA `(.L_x_11) ;  /* 0x0000000000289947 */ /* 0x000fec0003800000 */
[----:B------:R-:W4:Y:S02]  /*0d80*/  LDC R13, c[0x0][0x64c] ;  /* 0x00019300ff0d7b82 */ /* 0x000f240000000800 */
[----:B----4-:R-:W-:-:S05]  /*0d90*/  IADD3 R13, P1, R16, R13, RZ ;  /* 0x0000000d100d7210 */ /* 0x010fca0007f3e0ff */
        /* <DEDUP_REMOVED lines=8> */
.L_x_11:
[----:B-1----:R-:W-:Y:S01]  /*0e20*/  SHF.R.U64 R8, R6, R21, R7 ;  /* 0x0000001506087219 */ /* 0x002fe20000001207 */
[----:B0-----:R-:W-:Y:S01]  /*0e30*/  VIADD R9, R17, 0xffffffff ;  /* 0xffffffff11097836 */ /* 0x001fe20000000000 */
[----:B------:R-:W-:Y:S02]  /*0e40*/  SHF.L.U32 R6, R19, R18, RZ ;  /* 0x0000001213067219 */ /* 0x000fe400000006ff */
[----:B------:R-:W-:Y:S01]  /*0e50*/  LOP3.LUT R7, R27, R10, RZ, 0xc0, !PT ;  /* 0x0000000a1b077212 */ /* 0x000fe200078ec0ff */
[----:B------:R-:W-:Y:S01]  /*0e60*/  IMAD.MOV R10, RZ, RZ, -R8 ;  /* 0x000000ffff0a7224 */ /* 0x000fe200078e0a08 */
[----:B------:R-:W-:Y:S02]  /*0e70*/  SEL R11, R11, R20, !P4 ;  /* 0x000000140b0b7207 */ /* 0x000fe40006000000 */
[----:B------:R-:W-:Y:S01]  /*0e80*/  LOP3.LUT R9, R14, R9, RZ, 0xc0, !PT ;  /* 0x000000090e097212 */ /* 0x000fe200078ec0ff */
[----:B------:R-:W-:Y:S02]  /*0e90*/  IMAD R8, R6, R8, R7 ;  /* 0x0000000806087224 */ /* 0x000fe400078e0207 */
[----:B--2---:R-:W-:-:S02]  /*0ea0*/  IMAD R6, R10, R25, R16 ;  /* 0x000000190a067224 */ /* 0x004fc400078e0210 */
[----:B---3--:R-:W-:Y:S02]  /*0eb0*/  IMAD R11, R8, R24, R11 ;  /* 0x00000018080b7224 */ /* 0x008fe400078e020b */
[----:B------:R-:W-:Y:S02]  /*0ec0*/  IMAD R6, R6, R17, R9 ;  /* 0x0000001106067224 */ /* 0x000fe400078e0209 */
[----:B------:R-:W-:-:S03]  /*0ed0*/  IMAD.MOV.U32 R14, RZ, RZ, 0x1 ;  /* 0x00000001ff0e7424 */ /* 0x000fc600078e00ff */
[----:B------:R-:W-:Y:S02]  /*0ee0*/  SEL R10, R6, R11, !P4 ;  /* 0x0000000b060a7207 */ /* 0x000fe40006000000 */
[----:B------:R-:W-:Y:S01]  /*0ef0*/  SEL R7, R11, R6, !P4 ;  /* 0x000000060b077207 */ /* 0x000fe20006000000 */
[----:B------:R-:W-:-:S07]  /*0f00*/  IMAD.MOV.U32 R6, RZ, RZ, R26 ;  /* 0x000000ffff067224 */ /* 0x000fce00078e001a */
.L_x_9:
[----:B------:R-:W-:-:S08]  /*0f10*/  NOP ;  /* 0x0000000000007918 */ /* 0x000fd00000000000 */
[----:B------:R-:W0:Y:S02]  /*0f20*/  USETMAXREG.TRY_ALLOC.CTAPOOL UP0, 0xe8 ;  /* 0x000000e8000079c8 */ /* 0x000e240008000600 */
[----:B0-----:R-:W-:-:S13]  /*0f30*/  PLOP3.LUT P1, PT, PT, PT, UP0, 0x80, 0x0 ;  /* 0x000000000000781c */ /* 0x001fda0003f2f008 */
[----:B------:R-:W-:Y:S05]  /*0f40*/  @!P1 BRA `(.L_x_9) ;  /* 0xfffffffc00f09947 */ /* 0x000fea000383ffff */
[----:B------:R-:W-:Y:S01]  /*0f50*/  ULDC.64 UR4, c[0x0][0x598] ;  /* 0x0001660000047ab9 */ /* 0x000fe20000000a00 */
[----:B------:R-:W-:Y:S01]  /*0f60*/  ULDC.64 UR16, c[0x0][0x208] ;  /* 0x0000820000107ab9 */ /* 0x000fe20000000a00 */
[----:B------:R-:W-:-:S04]  /*0f70*/  ISETP.NE.U32.AND P1, PT, RZ, UR4, PT ;  /* 0x00000004ff007c0c */ /* 0x000fc8000bf25070 */
[----:B------:R-:W-:-:S13]  /*0f80*/  ISETP.NE.AND.EX P1, PT, RZ, UR5, PT, P1 ;  /* 0x00000005ff007c0c */ /* 0x000fda000bf25310 */
[----:B------:R-:W-:Y:S05]  /*0f90*/  @!P1 BRA `(.L_x_12) ;  /* 0x00000000001c9947 */ /* 0x000fea0003800000 */
[----:B------:R-:W0:Y:S02]  /*0fa0*/  LDC.64 R8, c[0x0][0x598] ;  /* 0x00016600ff087b82 */ /* 0x000e240000000a00 */
[----:B0-----:R-:W2:Y:S02]  /*0fb0*/  LDG.E.64 R8, desc[UR16][R8.64] ;  /* 0x0000001008087981 */ /* 0x001ea4000c1e1b00 */
[----:B--2---:R-:W-:-:S04]  /*0fc0*/  ISETP.NE.U32.AND P1, PT, R8, RZ, PT ;  /* 0x000000ff0800720c */ /* 0x004fc80003f25070 */
[----:B------:R-:W-:-:S13]  /*0fd0*/  ISETP.NE.AND.EX P1, PT, R9, RZ, PT, P1 ;  /* 0x000000ff0900720c */ /* 0x000fda0003f25310 */
[----:B------:R-:W-:Y:S05]  /*0fe0*/  @!P1 BRA `(.L_x_12) ;  /* 0x0000000000089947 */ /* 0x000fea0003800000 */
[----:B------:R0:W5:Y:S01]  /*0ff0*/  LD.E R8, desc[UR16][R8.64] ;  /* 0x0000001008087980 */ /* 0x000162000c101900 */
[----:B------:R-:W-:Y:S05]  /*1000*/  BRA `(.L_x_13) ;  /* 0x0000000000207947 */ /* 0x000fea0003800000 */
.L_x_12:
[----:B------:R-:W-:Y:S02]  /*1010*/  ULDC.64 UR4, c[0x0][0x588] ;  /* 0x0001620000047ab9 */ /* 0x000fe40000000a00 */
[----:B------:R-:W-:-:S04]  /*1020*/  ISETP.NE.U32.AND P1, PT, RZ, UR4, PT ;  /* 0x00000004ff007c0c */ /* 0x000fc8000bf25070 */
[----:B------:R-:W-:-:S13]  /*1030*/  ISETP.NE.AND.EX P1, PT, RZ, UR5, PT, P1 ;  /* 0x00000005ff007c0c */ /* 0x000fda000bf25310 */
[----:B------:R-:W-:Y:S05]  /*1040*/  @!P1 BRA `(.L_x_14) ;  /* 0x00000000000c9947 */ /* 0x000fea0003800000 */
[----:B------:R-:W0:Y:S02]  /*1050*/  LDC.64 R8, c[0x0][0x588] ;  /* 0x00016200ff087b82 */ /* 0x000e240000000a00 */
[----:B0-----:R1:W5:Y:S01]  /*1060*/  LDG.E R8, desc[UR16][R8.64] ;  /* 0x0000001008087981 */ /* 0x001362000c1e1900 */
[----:B------:R-:W-:Y:S05]  /*1070*/  BRA `(.L_x_13) ;  /* 0x0000000000047947 */ /* 0x000fea0003800000 */
.L_x_14:
[----:B------:R-:W2:Y:S02]  /*1080*/  LDC R8, c[0x0][0x580] ;  /* 0x00016000ff087b82 */ /* 0x000ea40000000800 */
.L_x_13:
[----:B------:R-:W-:Y:S02]  /*1090*/  ULDC.64 UR4, c[0x0][0x5a0] ;  /* 0x0001680000047ab9 */ /* 0x000fe40000000a00 */
[----:B------:R-:W-:-:S04]  /*10a0*/  ISETP.NE.U32.AND P1, PT, RZ, UR4, PT ;  /* 0x00000004ff007c0c */ /* 0x000fc8000bf25070 */
[----:B------:R-:W-:-:S13]  /*10b0*/  ISETP.NE.AND.EX P1, PT, RZ, UR5, PT, P1 ;  /* 0x00000005ff007c0c */ /* 0x000fda000bf25310 */
[----:B------:R-:W-:Y:S05]  /*10c0*/  @!P1 BRA `(.L_x_15) ;  /* 0x00000000001c9947 */ /* 0x000fea0003800000 */
[----:B------:R-:W3:Y:S02]  /*10d0*/  LDC.64 R12, c[0x0][0x5a0] ;  /* 0x00016800ff0c7b82 */ /* 0x000ee40000000a00 */
[----:B---3--:R-:W3:Y:S02]  /*10e0*/  LDG.E.64 R12, desc[UR16][R12.64] ;  /* 0x000000100c0c7981 */ /* 0x008ee4000c1e1b00 */
[----:B---3--:R-:W-:-:S04]  /*10f0*/  ISETP.NE.U32.AND P1, PT, R12, RZ, PT ;  /* 0x000000ff0c00720c */ /* 0x008fc80003f25070 */
[----:B------:R-:W-:-:S13]  /*1100*/  ISETP.NE.AND.EX P1, PT, R13, RZ, PT, P1 ;  /* 0x000000ff0d00720c */ /* 0x000fda0003f25310 */
[----:B------:R-:W-:Y:S05]  /*1110*/  @!P1 BRA `(.L_x_15) ;  /* 0x0000000000089947 */ /* 0x000fea0003800000 */
[----:B01----:R0:W5:Y:S01]  /*1120*/  LD.E R9, desc[UR16][R12.64] ;  /* 0x000000100c097980 */ /* 0x003162000c101900 */
[----:B------:R-:W-:Y:S05]  /*1130*/  BRA `(.L_x_16) ;  /* 0x0000000000207947 */ /* 0x000fea0003800000 */
.L_x_15:
[----:B------:R-:W-:Y:S02]  /*1140*/  ULDC.64 UR4, c[0x0][0x590] ;  /* 0x0001640000047ab9 */ /* 0x000fe40000000a00 */
[----:B------:R-:W-:-:S04]  /*1150*/  ISETP.NE.U32.AND P1, PT, RZ, UR4, PT ;  /* 0x00000004ff007c0c */ /* 0x000fc8000bf25070 */
[----:B------:R-:W-:-:S13]  /*1160*/  ISETP.NE.AND.EX P1, PT, RZ, UR5, PT, P1 ;  /* 0x00000005ff007c0c */ /* 0x000fda000bf25310 */
[----:B------:R-:W-:Y:S05]  /*1170*/  @!P1 BRA `(.L_x_17) ;  /* 0x00000000000c9947 */ /* 0x000fea0003800000 */
[----:B------:R-:W0:Y:S02]  /*1180*/  LDC.64 R12, c[0x0][0x590] ;  /* 0x00016400ff0c7b82 */ /* 0x000e240000000a00 */
[----:B01----:R1:W5:Y:S01]  /*1190*/  LDG.E R9, desc[UR16][R12.64] ;  /* 0x000000100c097981 */ /* 0x003362000c1e1900 */
[----:B------:R-:W-:Y:S05]  /*11a0*/  BRA `(.L_x_16) ;  /* 0x0000000000047947 */ /* 0x000fea0003800000 */
.L_x_17:
[----:B01----:R-:W3:Y:S02]  /*11b0*/  LDC R9, c[0x0][0x584] ;  /* 0x00016100ff097b82 */ /* 0x003ee40000000800 */
.L_x_16:
[----:B------:R-:W-:-:S13]  /*11c0*/  LOP3.LUT P1, RZ, R14, 0xff, RZ, 0xc0, !PT ;  /* 0x000000ff0eff7812 */ /* 0x000fda000782c0ff */
[----:B------:R-:W-:Y:S05]  /*11d0*/  @!P1 EXIT ;  /* 0x000000000000994d */ /* 0x000fea0003800000 */
[----:B------:R-:W-:Y:S01]  /*11e0*/  ULDC UR4, c[0x0][0x28c] ;  /* 0x0000a30000047ab9 */ /* 0x000fe20000000800 */
[----:B------:R-:W-:Y:S01]  /*11f0*/  LOP3.LUT R146, R4, 0x1, RZ, 0xfc, !PT ;  /* 0x0000000104927812 */ /* 0x000fe200078efcff */
[----:B------:R-:W-:-:S04]  /*1200*/  UIADD3 UR4, UR4, 0x3f, URZ ;  /* 0x0000003f04047890 */ /* 0x000fc8000fffe03f */
[----:B------:R-:W-:-:S04]  /*1210*/  USHF.R.S32.HI UR5, URZ, 0x1f, UR4 ;  /* 0x0000001f3f057899 */ /* 0x000fc80008011404 */
[----:B------:R-:W-:-:S03]  /*1220*/  ULEA.HI UR5, UR5, UR4, URZ, 0x6 ;  /* 0x0000000405057291 */ /* 0x000fc6000f8f303f */
[----:B------:R-:W-:Y:S01]  /*1230*/  UMOV UR4, URZ ;  /* 0x0000003f00047c82 */ /* 0x000fe20008000000 */
[----:B------:R-:W-:-:S03]  /*1240*/  USHF.R.S32.HI UR9, URZ, 0x6, UR5 ;  /* 0x000000063f097899 */ /* 0x000fc60008011405 */
[----:B------:R-:W-:-:S09]  /*1250*/  UMOV UR5, URZ ;  /* 0x0000003f00057c82 */ /* 0x000fd20008000000 */
.L_x_172:
[----:B------:R-:W-:Y:S01]  /*1260*/  LOP3.LUT R11, R0, 0x80, RZ, 0xc0, !PT ;  /* 0x00000080000b7812 */ /* 0x000fe200078ec0ff */
[----:B------:R-:W4:Y:S01]  /*1270*/  S2UR UR13, SR_CgaCtaId ;  /* 0x00000000000d79c3 */ /* 0x000f220000008800 */
[----:B------:R-:W-:Y:S01]  /*1280*/  UMOV UR12, 0x400 ;  /* 0x00000400000c7882 */ /* 0x000fe20000000000 */
[----:B------:R-:W-:Y:S01]  /*1290*/  UMOV UR6, URZ ;  /* 0x0000003f00067c82 */ /* 0x000fe20008000000 */
[----:B------:R-:W-:Y:S01]  /*12a0*/  SHF.R.U32.HI R11, RZ, 0x7, R11 ;  /* 0x00000007ff0b7819 */ /* 0x000fe2000001160b */
[----:B------:R-:W-:Y:S01]  /*12b0*/  UMOV UR7, URZ ;  /* 0x0000003f00077c82 */ /* 0x000fe20008000000 */
[----:B------:R-:W-:Y:S01]  /*12c0*/  UMOV UR18, UR5 ;  /* 0x0000000500127c82 */ /* 0x000fe20008000000 */
[----:B------:R-:W-:Y:S02]  /*12d0*/  CS2R R20, SRZ ;  /* 0x0000000000147805 */ /* 0x000fe4000001ff00 */
[----:B------:R-:W-:Y:S01]  /*12e0*/  CS2R R18, SRZ ;  /* 0x0000000000127805 */ /* 0x000fe2000001ff00 */
[----:B01---5:R-:W0:Y:S01]  /*12f0*/  LDC R12, c[0x0][0x28c] ;  /* 0x0000a300ff0c7b82 */ /* 0x023e220000000800 */
[----:B------:R-:W1:Y:S01]  /*1300*/  SHFL.IDX PT, R11, R11, RZ, 0x1f ;  /* 0x00001fff0b0b7589 */ /* 0x000e6200000e0000 */
[----:B------:R-:W-:-:S02]  /*1310*/  CS2R R22, SRZ ;  /* 0x0000000000167805 */ /* 0x000fc4000001ff00 */
[----:B------:R-:W-:Y:S02]  /*1320*/  CS2R R88, SRZ ;  /* 0x0000000000587805 */ /* 0x000fe4000001ff00 */
[----:B------:R-:W-:Y:S02]  /*1330*/  CS2R R90, SRZ ;  /* 0x00000000005a7805 */ /* 0x000fe4000001ff00 */
[----:B------:R-:W-:Y:S02]  /*1340*/  CS2R R92, SRZ ;  /* 0x00000000005c7805 */ /* 0x000fe4000001ff00 */
[----:B------:R-:W-:Y:S02]  /*1350*/  CS2R R94, SRZ ;  /* 0x00000000005e7805 */ /* 0x000fe4000001ff00 */
[----:B------:R-:W-:Y:S02]  /*1360*/  CS2R R96, SRZ ;  /* 0x0000000000607805 */ /* 0x000fe4000001ff00 */
        /* <DEDUP_REMOVED lines=16> */
[----:B0-----:R-:W-:Y:S02]  /*1470*/  ISETP.GE.AND P1, PT, R12, 0x1, PT ;  /* 0x000000010c00780c */ /* 0x001fe40003f26270 */
[----:B------:R-:W-:Y:S02]  /*1480*/  CS2R R130, SRZ ;  /* 0x0000000000827805 */ /* 0x000fe4000001ff00 */
[----:B-1----:R-:W-:-:S02]  /*1490*/  R2UR UR8, R11 ;  /* 0x000000000b0872ca */ /* 0x002fc400000e0000 */
[----:B------:R-:W-:Y:S02]  /*14a0*/  CS2R R132, SRZ ;  /* 0x0000000000847805 */ /* 0x000fe4000001ff00 */
[----:B------:R-:W-:Y:S02]  /*14b0*/  CS2R R134, SRZ ;  /* 0x0000000000867805 */ /* 0x000fe4000001ff00 */
[----:B------:R-:W-:Y:S02]  /*14c0*/  CS2R R136, SRZ ;  /* 0x0000000000887805 */ /* 0x000fe4000001ff00 */
[----:B------:R-:W-:Y:S02]  /*14d0*/  CS2R R138, SRZ ;  /* 0x00000000008a7805 */ /* 0x000fe4000001ff00 */
[----:B------:R-:W-:Y:S02]  /*14e0*/  CS2R R140, SRZ ;  /* 0x00000000008c7805 */ /* 0x000fe4000001ff00 */
[----:B------:R-:W-:-:S02]  /*14f0*/  CS2R R142, SRZ ;  /* 0x00000000008e7805 */ /* 0x000fc4000001ff00 */
[----:B------:R-:W-:Y:S01]  /*1500*/  CS2R R144, SRZ ;  /* 0x0000000000907805 */ /* 0x000fe2000001ff00 */
[----:B------:R-:W-:Y:S01]  /*1510*/  IMAD.U32 R15, RZ, RZ, UR4 ;  /* 0x00000004ff0f7e24 */ /* 0x000fe2000f8e00ff */
[----:B------:R-:W-:Y:S02]  /*1520*/  CS2R R56, SRZ ;  /* 0x0000000000387805 */ /* 0x000fe4000001ff00 */
[----:B------:R-:W-:Y:S02]  /*1530*/  CS2R R58, SRZ ;  /* 0x00000000003a7805 */ /* 0x000fe4000001ff00 */
[----:B------:R-:W-:Y:S02]  /*1540*/  CS2R R60, SRZ ;  /* 0x00000000003c7805 */ /* 0x000fe4000001ff00 */
[----:B------:R-:W-:Y:S01]  /*1550*/  CS2R R62, SRZ ;  /* 0x00000000003e7805 */ /* 0x000fe2000001ff00 */
[----:B------:R-:W-:Y:S01]  /*1560*/  ULEA.HI UR10, UR8, UR8, URZ, 0x1 ;  /* 0x00000008080a7291 */ /* 0x000fe2000f8f083f */
[----:B------:R-:W-:-:S02]  /*1570*/  CS2R R64, SRZ ;  /* 0x0000000000407805 */ /* 0x000fc4000001ff00 */
[----:B------:R-:W-:Y:S02]  /*1580*/  CS2R R66, SRZ ;  /* 0x0000000000427805 */ /* 0x000fe4000001ff00 */
[----:B------:R-:W-:Y:S01]  /*1590*/  CS2R R68, SRZ ;  /* 0x0000000000447805 */ /* 0x000fe2000001ff00 */
[----:B------:R-:W-:Y:S01]  /*15a0*/  ULOP3.LUT UR11, UR10, 0xffffe, URZ, 0xc0, !UPT ;  /* 0x000ffffe0a0b7892 */ /* 0x000fe2000f8ec03f */
[----:B------:R-:W-:Y:S01]  /*15b0*/  CS2R R70, SRZ ;  /* 0x0000000000467805 */ /* 0x000fe2000001ff00 */
[----:B----4-:R-:W-:Y:S01]  /*15c0*/  ULEA UR10, UR13, UR12, 0x18 ;  /* 0x0000000c0d0a7291 */ /* 0x010fe2000f8ec03f */
[----:B------:R-:W-:Y:S01]  /*15d0*/  CS2R R72, SRZ ;  /* 0x0000000000487805 */ /* 0x000fe2000001ff00 */
[----:B------:R-:W-:Y:S01]  /*15e0*/  UIADD3 UR11, UR8, -UR11, URZ ;  /* 0x8000000b080b7290 */ /* 0x000fe2000fffe03f */
[----:B------:R-:W-:Y:S02]  /*15f0*/  CS2R R74, SRZ ;  /* 0x00000000004a7805 */ /* 0x000fe4000001ff00 */
[----:B------:R-:W-:Y:S01]  /*1600*/  CS2R R76, SRZ ;  /* 0x00000000004c7805 */ /* 0x000fe2000001ff00 */
[----:B------:R-:W-:Y:S01]  /*1610*/  UMOV UR8, URZ ;  /* 0x0000003f00087c82 */ /* 0x000fe20008000000 */
[----:B------:R-:W-:Y:S01]  /*1620*/  ULEA UR11, UR11, UR10, 0xc ;  /* 0x0000000a0b0b7291 */ /* 0x000fe2000f8e603f */
[----:B------:R-:W-:-:S02]  /*1630*/  CS2R R78, SRZ ;  /* 0x00000000004e7805 */ /* 0x000fc4000001ff00 */
[----:B------:R-:W-:Y:S02]  /*1640*/  CS2R R80, SRZ ;  /* 0x0000000000507805 */ /* 0x000fe4000001ff00 */
[----:B------:R-:W-:Y:S01]  /*1650*/  CS2R R82, SRZ ;  /* 0x0000000000527805 */ /* 0x000fe2000001ff00 */
[----:B------:R-:W-:Y:S01]  /*1660*/  UIADD3 UR11, UR11, 0x180, URZ ;  /* 0x000001800b0b7890 */ /* 0x000fe2000fffe03f */
[----:B------:R-:W-:Y:S02]  /*1670*/  CS2R R84, SRZ ;  /* 0x0000000000547805 */ /* 0x000fe4000001ff00 */
[----:B------:R-:W-:Y:S02]  /*1680*/  CS2R R86, SRZ ;  /* 0x0000000000567805 */ /* 0x000fe4000001ff00 */
[----:B------:R-:W-:Y:S01]  /*1690*/  CS2R R24, SRZ ;  /* 0x0000000000187805 */ /* 0x000fe2000001ff00 */
[----:B------:R-:W-:Y:S01]  /*16a0*/  USHF.R.U32.HI UR11, URZ, 0x4, UR11 ;  /* 0x000000043f0b7899 */ /* 0x000fe2000801160b */
[----:B------:R-:W-:-:S02]  /*16b0*/  CS2R R26, SRZ ;  /* 0x00000000001a7805 */ /* 0x000fc4000001ff00 */
[----:B------:R-:W-:Y:S02]  /*16c0*/  CS2R R28, SRZ ;  /* 0x00000000001c7805 */ /* 0x000fe4000001ff00 */
[----:B------:R-:W-:Y:S01]  /*16d0*/  CS2R R30, SRZ ;  /* 0x00000000001e7805 */ /* 0x000fe2000001ff00 */
[----:B------:R-:W-:Y:S01]  /*16e0*/  ULOP3.LUT UR11, UR11, 0x3fff, URZ, 0xc0, !UPT ;  /* 0x00003fff0b0b7892 */ /* 0x000fe2000f8ec03f */
        /* <DEDUP_REMOVED lines=11> */
[----:B------:R-:W-:Y:S01]  /*17a0*/  CS2R R54, SRZ ;  /* 0x0000000000367805 */ /* 0x000fe2000001ff00 */
[----:B--2---:R-:W-:Y:S06]  /*17b0*/  @!P1 BRA `(.L_x_18) ;  /* 0x0000000800549947 */ /* 0x004fec0003800000 */
[----:B------:R-:W-:-:S13]  /*17c0*/  ISETP.NE.AND P2, PT, R146, 0x3, PT ;  /* 0x000000039200780c */ /* 0x000fda0003f45270 */
[----:B------:R-:W-:Y:S05]  /*17d0*/  @!P2 BRA `(.L_x_19) ;  /* 0x000000000004a947 */ /* 0x000fea0003800000 */
[----:B------:R-:W-:Y:S01]  /*17e0*/  BPT.TRAP 0x1 ;  /* 0x000000040000795c */ /* 0x000fe20000300000 */
.L_x_19:
[----:B------:R-:W-:Y:S01]  /*17f0*/  ULEA UR6, UR5, UR10, 0x3 ;  /* 0x0000000a05067291 */ /* 0x000fe2000f8e183f */
[----:B------:R-:W-:-:S05]  /*1800*/  IMAD.U32 R11, RZ, RZ, UR4 ;  /* 0x00000004ff0b7e24 */ /* 0x000fca000f8e00ff */
[----:B------:R-:W-:-:S04]  /*1810*/  SHF.L.U32 R11, R11, 0x1f, RZ ;  /* 0x0000001f0b0b7819 */ /* 0x000fc800000006ff */
[----:B------:R0:W1:Y:S01]  /*1820*/  SYNCS.PHASECHK.TRANS64.TRYWAIT P1, [UR6], R11 ;  /* 0x0000000bff0075a7 */ /* 0x0000620008020146 */
[----:B------:R-:W-:Y:S05]  /*1830*/  @!P2 BRA `(.L_x_20) ;  /* 0x000000000004a947 */ /* 0x000fea0003800000 */
[----:B------:R-:W-:Y:S01]  /*1840*/  BPT.TRAP 0x1 ;  /* 0x000000040000795c */ /* 0x000fe20000300000 */
.L_x_20:
[----:B-1----:R-:W-:Y:S05]  /*1850*/  @P1 BRA `(.L_x_21) ;  /* 0x0000000000081947 */ /* 0x002fea0003800000 */
[----:B------:R-:W1:Y:S02]  /*1860*/  SYNCS.PHASECHK.TRANS64.TRYWAIT P1, [UR6], R11 ;  /* 0x0000000bff0075a7 */ /* 0x000e640008020146 */
[----:B-1----:R-:W-:Y:S05]  /*1870*/  @!P1 BRA `(.L_x_22) ;  /* 0x0000008000909947 */ /* 0x002fea0003800000 */
.L_x_21:
[----:B------:R-:W-:Y:S01]  /*1880*/  UIADD3 UR6, UR10, 0x2c180, URZ ;  /* 0x0002c1800a067890 */ /* 0x000fe2000fffe03f */
[----:B------:R-:W-:Y:S01]  /*1890*/  WARPGROUP.ARRIVE ;  /* 0x00000000000079c5 */ /* 0x000fe20000000000 */
[----:B------:R-:W-:Y:S01]  /*18a0*/  ULOP3.LUT UR8, UR11, 0x10000, URZ, 0xfc, !UPT ;  /* 0x000100000b087892 */ /* 0x000fe2000f8efc3f */
[----:B------:R-:W-:Y:S01]  /*18b0*/  CS2R R20, SRZ ;  /* 0x0000000000147805 */ /* 0x000fe2000001ff00 */
[----:B------:R-:W-:Y:S01]  /*18c0*/  USHF.R.U32.HI UR6, URZ, 0x4, UR6 ;  /* 0x000000043f067899 */ /* 0x000fe20008011606 */
[----:B------:R-:W-:Y:S01]  /*18d0*/  CS2R R18, SRZ ;  /* 0x0000000000127805 */ /* 0x000fe2000001ff00 */
[----:B------:R-:W-:Y:S01]  /*18e0*/  ULEA UR8, UR5, UR8, 0xa ;  /* 0x0000000805087291 */ /* 0x000fe2000f8e503f */
[----:B------:R-:W-:Y:S01]  /*18f0*/  CS2R R22, SRZ ;  /* 0x0000000000167805 */ /* 0x000fe2000001ff00 */
[----:B------:R-:W-:Y:S01]  /*1900*/  ULOP3.LUT UR6, UR6, 0x3fff, URZ, 0xc0, !UPT ;  /* 0x00003fff06067892 */ /* 0x000fe2000f8ec03f */
[----:B------:R-:W-:Y:S01]  /*1910*/  CS2R R88, SRZ ;  /* 0x0000000000587805 */ /* 0x000fe2000001ff00 */
[----:B------:R-:W-:Y:S01]  /*1920*/  UMOV UR13, 0x80000020 ;  /* 0x80000020000d7882 */ /* 0x000fe20000000000 */
[----:B------:R-:W-:Y:S01]  /*1930*/  UMOV UR15, 0x80000020 ;  /* 0x80000020000f7882 */ /* 0x000fe20000000000 */
[----:B------:R-:W-:Y:S01]  /*1940*/  ULOP3.LUT UR6, UR6, 0x10000, URZ, 0xfc, !UPT ;  /* 0x0001000006067892 */ /* 0x000fe2000f8efc3f */
[----:B------:R-:W-:Y:S01]  /*1950*/  CS2R R90, SRZ ;  /* 0x00000000005a7805 */ /* 0x000fe2000001ff00 */
[----:B------:R-:W-:Y:S01]  /*1960*/  UMOV UR12, UR8 ;  /* 0x00000008000c7c82 */ /* 0x000fe20008000000 */
[----:B------:R-:W-:Y:S01]  /*1970*/  CS2R R92, SRZ ;  /* 0x00000000005c7805 */ /* 0x000fe2000001ff00 */
[----:B------:R-:W-:Y:S01]  /*1980*/  ULEA UR7, UR5, UR6, 0x8 ;  /* 0x0000000605077291 */ /* 0x000fe2000f8e403f */
[----:B------:R-:W-:Y:S01]  /*1990*/  CS2R R94, SRZ ;  /* 0x00000000005e7805 */ /* 0x000fe2000001ff00 */
[----:B------:R-:W-:Y:S01]  /*19a0*/  UIADD3 UR6, UR8, 0x200, URZ ;  /* 0x0000020008067890 */ /* 0x000fe2000fffe03f */
[----:B------:R-:W-:-:S02]  /*19b0*/  CS2R R96, SRZ ;  /* 0x0000000000607805 */ /* 0x000fc4000001ff00 */
[----:B------:R-:W-:Y:S02]  /*19c0*/  CS2R R98, SRZ ;  /* 0x0000000000627805 */ /* 0x000fe4000001ff00 */
[----:B------:R-:W-:Y:S02]  /*19d0*/  CS2R R100, SRZ ;  /* 0x0000000000647805 */ /* 0x000fe4000001ff00 */
[----:B------:R-:W-:Y:S01]  /*19e0*/  CS2R R102, SRZ ;  /* 0x0000000000667805 */ /* 0x000fe2000001ff00 */
[----:B------:R-:W-:Y:S01]  /*19f0*/  UMOV UR14, UR7 ;  /* 0x00000007000e7c82 */ /* 0x000fe20008000000 */
[----:B------:R-:W-:Y:S01]  /*1a00*/  CS2R R104, SRZ ;  /* 0x0000000000687805 */ /* 0x000fe2000001ff00 */
[----:B------:R-:W-:Y:S01]  /*1a10*/  QGMMA.64x64x32.F32.E4M3.E4M3 R56, gdesc[UR12], RZ, !UPT ;  /* 0x00e000000c3879f3 */ /* 0x000fe2000c7008ff */
[----:B------:R-:W-:Y:S01]  /*1a20*/  UMOV UR12, UR6 ;  /* 0x00000006000c7c82 */ /* 0x000fe20008000000 */
[----:B------:R-:W-:Y:S01]  /*1a30*/  UMOV UR13, 0x80000020 ;  /* 0x80000020000d7882 */ /* 0x000fe20000000000 */
[----:B------:R-:W-:Y:S01]  /*1a40*/  UMOV UR6, 0x2 ;  /* 0x0000000200067882 */ /* 0x000fe20000000000 */
[----:B------:R-:W-:Y:S01]  /*1a50*/  QGMMA.64x64x32.F32.E4M3.E4M3 R24, gdesc[UR12], RZ, !UPT ;  /* 0x00e000000c1879f3 */ /* 0x000fe2000c7008ff */
[----:B------:R-:W-:Y:S01]  /*1a60*/  UIADD3 UR14, UR7, 0x2, URZ ;  /* 0x00000002070e7890 */ /* 0x000fe2000fffe03f */
[----:B------:R-:W-:Y:S01]  /*1a70*/  CS2R R106, SRZ ;  /* 0x00000000006a7805 */ /* 0x000fe2000001ff00 */
[----:B------:R-:W-:Y:S01]  /*1a80*/  UIADD3 UR12, UR8, 0x2, URZ ;  /* 0x00000002080c7890 */ /* 0x000fe2000fffe03f */
[----:B------:R-:W-:Y:S01]  /*1a90*/  CS2R R108, SRZ ;  /* 0x00000000006c7805 */ /* 0x000fe2000001ff00 */
[----:B------:R-:W-:Y:S01]  /*1aa0*/  ULDC UR7, c[0x0][0x50c] ;  /* 0x0001430000077ab9 */ /* 0x000fe20000000800 */
[----:B------:R-:W-:Y:S01]  /*1ab0*/  UIADD3 UR8, UR8, 0x202, URZ ;  /* 0x0000020208087890 */ /* 0x000fe2000fffe03f */
[----:B------:R-:W-:Y:S01]  /*1ac0*/  CS2R R110, SRZ ;  /* 0x00000000006e7805 */ /* 0x000fe2000001ff00 */
[----:B------:R-:W-:Y:S01]  /*1ad0*/  UISETP.NE.AND UP0, UPT, UR7, 0x2, UPT ;  /* 0x000000020700788c */ /* 0x000fe2000bf05270 */
[----:B------:R-:W-:Y:S01]  /*1ae0*/  CS2R R112, SRZ ;  /* 0x0000000000707805 */ /* 0x000fe2000001ff00 */
[----:B------:R-:W-:Y:S01]  /*1af0*/  UMOV UR13, 0x80000020 ;  /* 0x80000020000d7882 */ /* 0x000fe20000000000 */
[----:B------:R-:W-:Y:S01]  /*1b00*/  UMOV UR15, 0x80000020 ;  /* 0x80000020000f7882 */ /* 0x000fe20000000000 */
[----:B------:R-:W-:Y:S01]  /*1b10*/  USEL UR7, URZ, 0x1, UP0 ;  /* 0x000000013f077887 */ /* 0x000fe20008000000 */
[----:B------:R-:W-:-:S02]  /*1b20*/  CS2R R114, SRZ ;  /* 0x0000000000727805 */ /* 0x000fc4000001ff00 */
[----:B------:R-:W-:Y:S02]  /*1b30*/  CS2R R116, SRZ ;  /* 0x0000000000747805 */ /* 0x000fe4000001ff00 */
[----:B------:R-:W-:Y:S02]  /*1b40*/  CS2R R118, SRZ ;  /* 0x0000000000767805 */ /* 0x000fe4000001ff00 */
[----:B------:R-:W-:Y:S02]  /*1b50*/  CS2R R120, SRZ ;  /* 0x0000000000787805 */ /* 0x000fe4000001ff00 */
[----:B------:R-:W-:Y:S02]  /*1b60*/  CS2R R122, SRZ ;  /* 0x00000000007a7805 */ /* 0x000fe4000001ff00 */
[----:B------:R-:W-:Y:S02]  /*1b70*/  ISETP.NE.AND P1, PT, RZ, UR7, PT ;  /* 0x00000007ff007c0c */ /* 0x000fe4000bf25270 */
        /* <DEDUP_REMOVED lines=10> */
[----:B------:R-:W-:Y:S01]  /*1c20*/  CS2R R144, SRZ ;  /* 0x0000000000907805 */ /* 0x000fe2000001ff00 */
[----:B------:R-:W-:Y:S01]  /*1c30*/  QGMMA.64x64x32.F32.E4M3.E4M3 R56, gdesc[UR12], R56 ;  /* 0x00e000000c3879f3 */ /* 0x000fe20008700838 */
[----:B------:R-:W-:Y:S01]  /*1c40*/  UMOV UR12, UR8 ;  /* 0x00000008000c7c82 */ /* 0x000fe20008000000 */
[----:B------:R-:W-:Y:S02]  /*1c50*/  UMOV UR13, 0x80000020 ;  /* 0x80000020000d7882 */ /* 0x000fe40000000000 */
[----:B------:R-:W-:Y:S01]  /*1c60*/  QGMMA.64x64x32.F32.E4M3.E4M3 R24, gdesc[UR12], R24, gsb0 ;  /* 0x00e000000c1879f3 */ /* 0x000fe20008000818 */
[----:B------:R-:W-:Y:S05]  /*1c70*/  @!P1 BRA `(.L_x_23) ;  /* 0x0000000400089947 */ /* 0x000fea0003800000 */
[----:B------:R-:W-:Y:S02]  /*1c80*/  WARPGROUP.DEPBAR.LE gsb0, 0x0 ;  /* 0x00008000000079c5 */ /* 0x000fe40000010000 */
[----:B------:R-:W-:-:S01]  /*1c90*/  FADD R145, RZ, R56 ;  /* 0x00000038ff917221 */ /* 0x000fc20000000000 */
[----:B------:R-:W-:Y:S01]  /*1ca0*/  FADD R144, RZ, R57 ;  /* 0x00000039ff907221 */ /* 0x000fe20000000000 */
        /* <DEDUP_REMOVED lines=62> */
[----:B------:R-:W-:-:S06]  /*2090*/  UMOV UR6, URZ ;  /* 0x0000003f00067c82 */ /* 0x000fcc0008000000 */
.L_x_23:
[----:B------:R-:W-:-:S04]  /*20a0*/  UIADD3 UR18, UR5, 0x1, URZ ;  /* 0x0000000105127890 */ /* 0x000fc8000fffe03f */
[----:B------:R-:W-:-:S04]  /*20b0*/  UISETP.NE.AND UP0, UPT, UR18, 0xb, UPT ;  /* 0x0000000b1200788c */ /* 0x000fc8000bf05270 */
[----:B------:R-:W-:Y:S02]  /*20c0*/  USEL UR8, URZ, 0x1, UP0 ;  /* 0x000000013f087887 */ /* 0x000fe40008000000 */
[----:B------:R-:W-:Y:S02]  /*20d0*/  USEL UR18, UR18, URZ, UP0 ;  /* 0x0000003f12127287 */ /* 0x000fe40008000000 */
[----:B------:R-:W-:-:S06]  /*20e0*/  ULOP3.LUT UR8, UR4, UR8, URZ, 0x3c, !UPT ;  /* 0x0000000804087292 */ /* 0x000fcc000f8e3c3f */
[----:B------:R-:W-:Y:S01]  /*20f0*/  IMAD.U32 R15, RZ, RZ, UR8 ;  /* 0x00000008ff0f7e24 */ /* 0x000fe2000f8e00ff */
[----:B------:R-:W-:-:S06]  /*2100*/  UMOV UR8, 0x1 ;  /* 0x0000000100087882 */ /* 0x000fcc0000000000 */
.L_x_18:
[----:B------:R-:W-:-:S04]  /*2110*/  UISETP.LT.AND UP0, UPT, UR9, 0x1, UPT ;  /* 0x000000010900788c */ /* 0x000fc8000bf01270 */
[----:B------:R-:W-:-:S04]  /*2120*/  USEL UR12, UR9, 0x1, UP0 ;  /* 0x00000001090c7887 */ /* 0x000fc80008000000 */
[----:B------:R-:W-:-:S04]  /*2130*/  UIADD3 UR12, UR9, -UR12, URZ ;  /* 0x8000000c090c7290 */ /* 0x000fc8000fffe03f */
[----:B------:R-:W-:-:S06]  /*2140*/  UISETP.GE.AND UP0, UPT, UR12, 0x1, UPT ;  /* 0x000000010c00788c */ /* 0x000fcc000bf06270 */
[----:B------:R-:W-:-:S13]  /*2150*/  PLOP3.LUT P1, PT, PT, PT, UP0, 0x80, 0x0 ;  /* 0x000000000000781c */ /* 0x000fda0003f2f008 */
[----:B------:R-:W-:Y:S05]  /*2160*/  @!P1 BRA `(.L_x_24) ;  /* 0x00000008002c9947 */ /* 0x000fea0003800000 */
[----:B01----:R-:W-:Y:S01]  /*2170*/  IMAD.U32 R11, RZ, RZ, UR12 ;  /* 0x0000000cff0b7e24 */ /* 0x003fe2000f8e00ff */
[----:B------:R-:W-:Y:S01]  /*2180*/  ULDC UR20, c[0x0][0x50c] ;  /* 0x0001430000147ab9 */ /* 0x000fe20000000800 */
[----:B------:R-:W-:-:S07]  /*2190*/  IMAD.U32 R12, RZ, RZ, UR5 ;  /* 0x00000005ff0c7e24 */ /* 0x000fce000f8e00ff */
.L_x_32:
[----:B------:R-:W-:-:S13]  /*21a0*/  ISETP.NE.AND P2, PT, R146, 0x3, PT ;  /* 0x000000039200780c */ /* 0x000fda0003f45270 */
[----:B0-----:R-:W-:Y:S05]  /*21b0*/  @!P2 BRA `(.L_x_25) ;  /* 0x000000000004a947 */ /* 0x001fea0003800000 */
[----:B------:R-:W-:Y:S01]  /*21c0*/  BPT.TRAP 0x1 ;  /* 0x000000040000795c */ /* 0x000fe20000300000 */
.L_x_25:
[----:B------:R-:W0:Y:S01]  /*21d0*/  S2UR UR12, SR_CgaCtaId ;  /* 0x00000000000c79c3 */ /* 0x000e220000008800 */
[----:B------:R-:W-:Y:S01]  /*21e0*/  UMOV UR10, 0x400 ;  /* 0x00000400000a7882 */ /* 0x000fe20000000000 */
[----:B------:R-:W-:Y:S01]  /*21f0*/  SHF.L.U32 R13, R15, 0x1f, RZ ;  /* 0x0000001f0f0d7819 */ /* 0x000fe200000006ff */
[----:B0-----:R-:W-:-:S04]  /*2200*/  ULEA UR10, UR12, UR10, 0x18 ;  /* 0x0000000a0c0a7291 */ /* 0x001fc8000f8ec03f */
[----:B------:R-:W-:-:S09]  /*2210*/  ULEA UR12, UR18, UR10, 0x3 ;  /* 0x0000000a120c7291 */ /* 0x000fd2000f8e183f */
[----:B------:R0:W1:Y:S01]  /*2220*/  SYNCS.PHASECHK.TRANS64.TRYWAIT P1, [UR12], R13 ;  /* 0x0000000dff0075a7 */ /* 0x000062000802014c */
[----:B------:R-:W-:Y:S05]  /*2230*/  @!P2 BRA `(.L_x_26) ;  /* 0x000000000004a947 */ /* 0x000fea0003800000 */
[----:B------:R-:W-:Y:S01]  /*2240*/  BPT.TRAP 0x1 ;  /* 0x000000040000795c */ /* 0x000fe20000300000 */
.L_x_26:
[----:B-1----:R-:W-:Y:S05]  /*2250*/  @P1 BRA `(.L_x_27) ;  /* 0x0000000000081947 */ /* 0x002fea0003800000 */
[----:B------:R-:W1:Y:S02]  /*2260*/  SYNCS.PHASECHK.TRANS64.TRYWAIT P1, [UR12], R13 ;  /* 0x0000000dff0075a7 */ /* 0x000e64000802014c */
[----:B-1----:R-:W-:Y:S05]  /*2270*/  @!P1 BRA `(.L_x_28) ;  /* 0x0000007800289947 */ /* 0x002fea0003800000 */
.L_x_27:
[----:B------:R-:W-:Y:S01]  /*2280*/  UIADD3 UR12, UR10, 0x2c180, URZ ;  /* 0x0002c1800a0c7890 */ /* 0x000fe2000fffe03f */
[----:B------:R-:W-:Y:S01]  /*2290*/  WARPGROUP.ARRIVE ;  /* 0x00000000000079c5 */ /* 0x000fe20000000000 */
[----:B------:R-:W-:Y:S02]  /*22a0*/  UISETP.NE.AND UP0, UPT, UR7, URZ, UPT ;  /* 0x0000003f0700728c */ /* 0x000fe4000bf05270 */
[----:B------:R-:W-:Y:S02]  /*22b0*/  USHF.R.U32.HI UR12, URZ, 0x4, UR12 ;  /* 0x000000043f0c7899 */ /* 0x000fe4000801160c */
[----:B------:R-:W-:Y:S02]  /*22c0*/  USEL UR8, UR8, URZ, !UP0 ;  /* 0x0000003f08087287 */ /* 0x000fe4000c000000 */
[----:B------:R-:W-:Y:S02]  /*22d0*/  ULOP3.LUT UR12, UR12, 0x3fff, URZ, 0xc0, !UPT ;  /* 0x00003fff0c0c7892 */ /* 0x000fe4000f8ec03f */
[----:B------:R-:W-:-:S02]  /*22e0*/  ULOP3.LUT UR7, UR11, 0x10000, URZ, 0xfc, !UPT ;  /* 0x000100000b077892 */ /* 0x000fc4000f8efc3f */
[----:B------:R-:W-:Y:S02]  /*22f0*/  ULOP3.LUT UR12, UR12, 0x10000, URZ, 0xfc, !UPT ;  /* 0x000100000c0c7892 */ /* 0x000fe4000f8efc3f */
[----:B------:R-:W-:Y:S02]  /*2300*/  UISETP.NE.U32.AND UP0, UPT, UR8, URZ, UPT ;  /* 0x0000003f0800728c */ /* 0x000fe4000bf05070 */
[----:B------:R-:W-:Y:S02]  /*2310*/  ULEA UR8, UR18, UR7, 0xa ;  /* 0x0000000712087291 */ /* 0x000fe4000f8e503f */
[----:B------:R-:W-:Y:S02]  /*2320*/  ULEA UR7, UR18, UR12, 0x8 ;  /* 0x0000000c12077291 */ /* 0x000fe4000f8e403f */
[----:B------:R-:W-:Y:S01]  /*2330*/  UIADD3 UR19, UR8, 0x200, URZ ;  /* 0x0000020008137890 */ /* 0x000fe2000fffe03f */
[----:B------:R-:W-:Y:S02]  /*2340*/  UMOV UR13, 0x80000020 ;  /* 0x80000020000d7882 */ /* 0x000fe40000000000 */
[----:B------:R-:W-:Y:S01]  /*2350*/  UMOV UR12, UR8 ;  /* 0x00000008000c7c82 */ /* 0x000fe20008000000 */
[----:B------:R-:W-:Y:S01]  /*2360*/  UMOV UR15, 0x80000020 ;  /* 0x80000020000f7882 */ /* 0x000fe20000000000 */
[----:B------:R-:W-:Y:S01]  /*2370*/  UMOV UR14, UR7 ;  /* 0x00000007000e7c82 */ /* 0x000fe20008000000 */
[----:B------:R-:W-:Y:S01]  /*2380*/  UIADD3 UR6, UR6, 0x2, URZ ;  /* 0x0000000206067890 */ /* 0x000fe2000fffe03f */
[----:B------:R-:W-:Y:S01]  /*2390*/  QGMMA.64x64x32.F32.E4M3.E4M3 R56, gdesc[UR12], R56, UP0 ;  /* 0x00e000000c3879f3 */ /* 0x000fe2000bf00838 */
[----:B------:R-:W-:Y:S01]  /*23a0*/  UMOV UR12, UR19 ;  /* 0x00000013000c7c82 */ /* 0x000fe20008000000 */
[----:B------:R-:W-:-:S02]  /*23b0*/  UMOV UR13, 0x80000020 ;  /* 0x80000020000d7882 */ /* 0x000fc40000000000 */
[----:B------:R-:W-:Y:S01]  /*23c0*/  QGMMA.64x64x32.F32.E4M3.E4M3 R24, gdesc[UR12], R24, UP0 ;  /* 0x00e000000c1879f3 */ /* 0x000fe2000bf00818 */
[----:B------:R-:W-:Y:S02]  /*23d0*/  UIADD3 UR12, UR8, 0x2, URZ ;  /* 0x00000002080c7890 */ /* 0x000fe4000fffe03f */
[----:B------:R-:W-:Y:S02]  /*23e0*/  UIADD3 UR14, UR7, 0x2, URZ ;  /* 0x00000002070e7890 */ /* 0x000fe4000fffe03f */
[----:B------:R-:W-:Y:S01]  /*23f0*/  UIADD3 UR8, UR8, 0x202, URZ ;  /* 0x0000020208087890 */ /* 0x000fe2000fffe03f */
[----:B------:R-:W-:Y:S01]  /*2400*/  UMOV UR13, 0x80000020 ;  /* 0x80000020000d7882 */ /* 0x000fe20000000000 */
[----:B------:R-:W-:Y:S01]  /*2410*/  UMOV UR15, 0x80000020 ;  /* 0x80000020000f7882 */ /* 0x000fe20000000000 */
[----:B------:R-:W-:-:S04]  /*2420*/  UISETP.NE.AND UP0, UPT, UR6, UR20, UPT ;  /* 0x000000140600728c */ /* 0x000fc8000bf05270 */
[----:B------:R-:W-:-:S06]  /*2430*/  USEL UR7, URZ, 0x1, UP0 ;  /* 0x000000013f077887 */ /* 0x000fcc0008000000 */
[----:B------:R-:W-:Y:S01]  /*2440*/  ISETP.NE.AND P1, PT, RZ, UR7, PT ;  /* 0x00000007ff007c0c */ /* 0x000fe2000bf25270 */
[----:B------:R-:W-:Y:S01]  /*2450*/  QGMMA.64x64x32.F32.E4M3.E4M3 R56, gdesc[UR12], R56 ;  /* 0x00e000000c3879f3 */ /* 0x000fe20008700838 */
[----:B------:R-:W-:Y:S01]  /*2460*/  UMOV UR12, UR8 ;  /* 0x00000008000c7c82 */ /* 0x000fe20008000000 */
[----:B------:R-:W-:Y:S02]  /*2470*/  UMOV UR13, 0x80000020 ;  /* 0x80000020000d7882 */ /* 0x000fe40000000000 */
[----:B------:R-:W-:Y:S03]  /*2480*/  QGMMA.64x64x32.F32.E4M3.E4M3 R24, gdesc[UR12], R24, gsb0 ;  /* 0x00e000000c1879f3 */ /* 0x000fe60008000818 */
[----:B------:R-:W-:-:S05]  /*2490*/  WARPGROUP.DEPBAR.LE gsb0, 0x1 ;  /* 0x00008000000079c5 */ /* 0x000fca0000010100 */
[----:B------:R-:W-:Y:S05]  /*24a0*/  @!P1 BRA `(.L_x_29) ;  /* 0x0000000400089947 */ /* 0x000fea0003800000 */
[----:B------:R-:W-:Y:S02]  /*24b0*/  WARPGROUP.DEPBAR.LE gsb0, 0x0 ;  /* 0x00008000000079c5 */ /* 0x000fe40000010000 */
[----:B------:R-:W-:-:S01]  /*24c0*/  FADD R145, R56, R145 ;  /* 0x0000009138917221 */ /* 0x000fc20000000000 */
[----:B------:R-:W-:Y:S01]  /*24d0*/  FADD R144, R57, R144 ;  /* 0x0000009039907221 */ /* 0x000fe20000000000 */
        /* <DEDUP_REMOVED lines=62> */
[----:B------:R-:W-:-:S06]  /*28c0*/  UMOV UR6, URZ ;  /* 0x0000003f00067c82 */ /* 0x000fcc0008000000 */
.L_x_29:
[----:B------:R-:W-:Y:S05]  /*28d0*/  @!P2 BRA `(.L_x_30) ;  /* 0x000000000004a947 */ /* 0x000fea0003800000 */
[----:B------:R-:W-:Y:S01]  /*28e0*/  BPT.TRAP 0x1 ;  /* 0x000000040000795c */ /* 0x000fe20000300000 */
.L_x_30:
[----:B01----:R-:W-:Y:S02]  /*28f0*/  @P0 LEA R13, R12, UR10, 0x3 ;  /* 0x0000000a0c0d0c11 */ /* 0x003fe4000f8e18ff */
[----:B------:R-:W-:-:S03]  /*2900*/  ISETP.GT.U32.AND P1, PT, R4, 0x1, PT ;  /* 0x000000010400780c */ /* 0x000fc60003f24070 */
[----:B------:R-:W-:-:S05]  /*2910*/  @P0 VIADD R14, R13, 0x58 ;  /* 0x000000580d0e0836 */ /* 0x000fca0000000000 */
[----:B------:R-:W-:-:S04]  /*2920*/  @P0 PRMT R14, R5, 0x654, R14 ;  /* 0x00000654050e0816 */ /* 0x000fc8000000000e */
[----:B------:R0:W-:Y:S01]  /*2930*/  @P0 SYNCS.ARRIVE.TRANS64.RED.A1T0 RZ, [R14+URZ], RZ ;  /* 0x000000ff0eff09a7 */ /* 0x0001e2000810043f */
[----:B------:R-:W-:Y:S05]  /*2940*/  @P1 BRA `(.L_x_31) ;  /* 0x0000000000041947 */ /* 0x000fea0003800000 */
[----:B------:R-:W-:Y:S01]  /*2950*/  BPT.TRAP 0x1 ;  /* 0x000000040000795c */ /* 0x000fe20000300000 */
.L_x_31:
[----:B------:R-:W-:Y:S01]  /*2960*/  UIADD3 UR18, UR18, 0x1, URZ ;  /* 0x0000000112127890 */ /* 0x000fe2000fffe03f */
[C---:B------:R-:W-:Y:S01]  /*2970*/  ISETP.GT.AND P2, PT, R11.reuse, 0x1, PT ;  /* 0x000000010b00780c */ /* 0x040fe20003f44270 */
[----:B------:R-:W-:Y:S02]  /*2980*/  VIADD R12, R12, 0x1 ;  /* 0x000000010c0c7836 */ /* 0x000fe40000000000 */
[----:B------:R-:W-:Y:S01]  /*2990*/  UISETP.NE.AND UP0, UPT, UR18, 0xb, UPT ;  /* 0x0000000b1200788c */ /* 0x000fe2000bf05270 */
[----:B------:R-:W-:Y:S02]  /*29a0*/  VIADD R11, R11, 0xffffffff ;  /* 0xffffffff0b0b7836 */ /* 0x000fe40000000000 */
[C---:B------:R-:W-:Y:S01]  /*29b0*/  ISETP.NE.AND P1, PT, R12.reuse, 0xb, PT ;  /* 0x0000000b0c00780c */ /* 0x040fe20003f25270 */
[----:B------:R-:W-:Y:S02]  /*29c0*/  USEL UR8, URZ, 0x1, UP0 ;  /* 0x000000013f087887 */ /* 0x000fe40008000000 */
[----:B------:R-:W-:Y:S01]  /*29d0*/  USEL UR18, UR18, URZ, UP0 ;  /* 0x0000003f12127287 */ /* 0x000fe20008000000 */
[----:B------:R-:W-:-:S03]  /*29e0*/  SEL R12, R12, RZ, P1 ;  /* 0x000000ff0c0c7207 */ /* 0x000fc60000800000 */
[----:B------:R-:W-:Y:S01]  /*29f0*/  LOP3.LUT R15, R15, UR8, RZ, 0x3c, !PT ;  /* 0x000000080f0f7c12 */ /* 0x000fe2000f8e3cff */
[----:B------:R-:W-:Y:S01]  /*2a00*/  UMOV UR8, 0x1 ;  /* 0x0000000100087882 */ /* 0x000fe20000000000 */
[----:B------:R-:W-:Y:S06]  /*2a10*/  @P2 BRA `(.L_x_32) ;  /* 0xfffffff400e02947 */ /* 0x000fec000383ffff */
.L_x_24:
[----:B------:R-:W-:Y:S01]  /*2a20*/  UISETP.NE.AND UP0, UPT, UR6, URZ, UPT ;  /* 0x0000003f0600728c */ /* 0x000fe2000bf05270 */
[----:B01----:R-:W0:Y:S03]  /*2a30*/  LDC R11, c[0x0][0x28c] ;  /* 0x0000a300ff0b7b82 */ /* 0x003e260000000800 */
[----:B------:R-:W-:-:S06]  /*2a40*/  USEL UR6, URZ, 0x1, !UP0 ;  /* 0x000000013f067887 */ /* 0x000fcc000c000000 */
[----:B------:R-:W-:Y:S02]  /*2a50*/  ISETP.NE.AND P1, PT, RZ, UR6, PT ;  /* 0x00000006ff007c0c */ /* 0x000fe4000bf25270 */
[----:B0-----:R-:W-:-:S11]  /*2a60*/  ISETP.GE.AND P2, PT, R11, 0x1, PT ;  /* 0x000000010b00780c */ /* 0x001fd60003f46270 */
[----:B------:R-:W-:Y:S05]  /*2a70*/  @!P1 BRA `(.L_x_33) ;  /* 0x0000000400049947 */ /* 0x000fea0003800000 */
[----:B------:R-:W-:Y:S02]  /*2a80*/  WARPGROUP.DEPBAR.LE gsb0, 0x0 ;  /* 0x00008000000079c5 */ /* 0x000fe40000010000 */
[----:B------:R-:W-:Y:S01]  /*2a90*/  FADD R145, R56, R145 ;  /* 0x0000009138917221 */ /* 0x000fe20000000000 */
        /* <DEDUP_REMOVED lines=62> */
[----:B------:R-:W-:-:S07]  /*2e80*/  FADD R20, R20, R55 ;  /* 0x0000003714147221 */ /* 0x000fce0000000000 */
.L_x_33:
[----:B------:R-:W-:Y:S02]  /*2e90*/  WARPGROUP.DEPBAR.LE gsb0, 0x0 ;  /* 0x00008000000079c5 */ /* 0x000fe40000010000 */
[----:B------:R-:W-:Y:S05]  /*2ea0*/  @!P2 BRA `(.L_x_34) ;  /* 0x000000000050a947 */ /* 0x000fea0003800000 */
[----:B------:R-:W-:-:S13]  /*2eb0*/  ISETP.NE.AND P1, PT, R146, 0x3, PT ;  /* 0x000000039200780c */ /* 0x000fda0003f25270 */
[----:B------:R-:W-:Y:S05]  /*2ec0*/  @!P1 BRA `(.L_x_35) ;  /* 0x0000000000049947 */ /* 0x000fea0003800000 */
[----:B------:R-:W-:Y:S01]  /*2ed0*/  BPT.TRAP 0x1 ;  /* 0x000000040000795c */ /* 0x000fe20000300000 */
.L_x_35:
[----:B------:R-:W-:Y:S01]  /*2ee0*/  BSSY B0, `(.L_x_36) ;  /* 0x000000e000007945 */ /* 0x000fe20003800000 */
[----:B------:R-:W-:-:S03]  /*2ef0*/  ISETP.GT.U32.AND P1, PT, R4, 0x1, PT ;  /* 0x000000010400780c */ /* 0x000fc60003f24070 */
[----:B------:R-:W-:Y:S10]  /*2f00*/  @!P0 BRA `(.L_x_37) ;  /* 0x00000000002c8947 */ /* 0x000ff40003800000 */
[----:B------:R-:W-:-:S04]  /*2f10*/  UISETP.LT.AND UP0, UPT, UR9, 0x1, UPT ;  /* 0x000000010900788c */ /* 0x000fc8000bf01270 */
[----:B------:R-:W-:-:S04]  /*2f20*/  USEL UR8, UR9, 0x1, UP0 ;  /* 0x0000000109087887 */ /* 0x000fc80008000000 */
[----:B------:R-:W-:-:S04]  /*2f30*/  UIADD3 UR8, UR5, UR9, -UR8 ;  /* 0x0000000905087290 */ /* 0x000fc8000fffe808 */
[----:B------:R-:W-:-:S04]  /*2f40*/  UIMAD.WIDE.U32 UR6, UR8, -0x45d1745d, URZ ;  /* 0xba2e8ba3080678a5 */ /* 0x000fc8000f8e003f */
[----:B------:R-:W-:-:S04]  /*2f50*/  USHF.R.U32.HI UR6, URZ, 0x3, UR7 ;  /* 0x000000033f067899 */ /* 0x000fc80008011607 */
[----:B------:R-:W-:-:S04]  /*2f60*/  UIMAD UR8, UR6, -0xb, UR8 ;  /* 0xfffffff5060878a4 */ /* 0x000fc8000f8e0208 */
[----:B------:R-:W-:-:S04]  /*2f70*/  ULEA UR8, UR8, UR10, 0x3 ;  /* 0x0000000a08087291 */ /* 0x000fc8000f8e183f */
[----:B------:R-:W-:-:S06]  /*2f80*/  UIADD3 UR8, UR8, 0x58, URZ ;  /* 0x0000005808087890 */ /* 0x000fcc000fffe03f */
[----:B------:R-:W-:-:S05]  /*2f90*/  IMAD.U32 R12, RZ, RZ, UR8 ;  /* 0x00000008ff0c7e24 */ /* 0x000fca000f8e00ff */
[----:B------:R-:W-:-:S04]  /*2fa0*/  PRMT R11, R5, 0x654, R12 ;  /* 0x00000654050b7816 */ /* 0x000fc8000000000c */
[----:B------:R0:W-:Y:S03]  /*2fb0*/  SYNCS.ARRIVE.TRANS64.RED.A1T0 RZ, [R11+URZ], RZ ;  /* 0x000000ff0bff79a7 */ /* 0x0001e6000810043f */
.L_x_37:
[----:B------:R-:W-:Y:S05]  /*2fc0*/  BSYNC B0 ;  /* 0x0000000000007941 */ /* 0x000fea0003800000 */
.L_x_36:
[----:B------:R-:W-:Y:S05]  /*2fd0*/  @P1 BRA `(.L_x_34) ;  /* 0x0000000000041947 */ /* 0x000fea0003800000 */
[----:B------:R-:W-:Y:S01]  /*2fe0*/  BPT.TRAP 0x1 ;  /* 0x000000040000795c */ /* 0x000fe20000300000 */
.L_x_34:
[----:B------:R-:W1:Y:S01]  /*2ff0*/  LDC R15, c[0x0][0x288] ;  /* 0x0000a200ff0f7b82 */ /* 0x000e620000000800 */
[--C-:B0-----:R-:W-:Y:S01]  /*3000*/  SHF.R.U32.HI R11, RZ, 0x2, R0.reuse ;  /* 0x00000002ff0b7819 */ /* 0x101fe20000011600 */
[----:B------:R-:W-:Y:S01]  /*3010*/  IMAD.SHL.U32 R31, R10, 0x40, RZ ;  /* 0x000000400a1f7824 */ /* 0x000fe200078e00ff */
[----:B------:R-:W-:Y:S01]  /*3020*/  SHF.R.U32.HI R14, RZ, 0x7, R0 ;  /* 0x00000007ff0e7819 */ /* 0x000fe20000011600 */
[----:B------:R-:W-:Y:S01]  /*3030*/  UIADD3 UR5, UR9, UR5, URZ ;  /* 0x0000000509057290 */ /* 0x000fe2000fffe03f */
[----:B------:R-:W-:Y:S01]  /*3040*/  LOP3.LUT R12, R11, 0x7, RZ, 0xc0, !PT ;  /* 0x000000070b0c7812 */ /* 0x000fe200078ec0ff */
[----:B------:R-:W-:Y:S01]  /*3050*/  IMAD.SHL.U32 R26, R0, 0x2, RZ ;  /* 0x00000002001a7824 */ /* 0x000fe200078e00ff */
[----:B------:R-:W-:Y:S01]  /*3060*/  LOP3.LUT R11, R14, 0x1, RZ, 0xc0, !PT ;  /* 0x000000010e0b7812 */ /* 0x000fe200078ec0ff */
[----:B------:R-:W-:Y:S01]  /*3070*/  UISETP.GT.U32.AND UP0, UPT, UR5, 0xa, UPT ;  /* 0x0000000a0500788c */ /* 0x000fe2000bf04070 */
[C---:B------:R-:W-:Y:S01]  /*3080*/  LOP3.LUT R14, R0.reuse, 0x3, RZ, 0xc0, !PT ;  /* 0x00000003000e7812 */ /* 0x040fe200078ec0ff */
[----:B------:R-:W-:Y:S01]  /*3090*/  ULDC UR12, c[0x0][0x284] ;  /* 0x0000a100000c7ab9 */ /* 0x000fe20000000800 */
[----:B------:R-:W-:Y:S01]  /*30a0*/  LOP3.LUT R13, R0, 0x60, RZ, 0xc0, !PT ;  /* 0x00000060000d7812 */ /* 0x000fe200078ec0ff */
[----:B------:R-:W-:Y:S01]  /*30b0*/  UISETP.LT.U32.AND UP0, UPT, UR9, 0xb, UP0 ;  /* 0x0000000b0900788c */ /* 0x000fe20008701070 */
[----:B------:R-:W-:Y:S01]  /*30c0*/  SHF.R.S32.HI R34, RZ, 0x1f, R6 ;  /* 0x0000001fff227819 */ /* 0x000fe20000011406 */
[----:B------:R-:W-:Y:S01]  /*30d0*/  UISETP.GE.U32.AND UP1, UPT, UR9, 0xb, UPT ;  /* 0x0000000b0900788c */ /* 0x000fe2000bf26070 */
[----:B------:R-:W-:Y:S01]  /*30e0*/  SHF.R.U32.HI R13, RZ, 0x1, R13 ;  /* 0x00000001ff0d7819 */ /* 0x000fe2000001160d */
[----:B------:R-:W-:Y:S01]  /*30f0*/  ULDC.64 UR10, c[0x0][0x5d0] ;  /* 0x00017400000a7ab9 */ /* 0x000fe20000000a00 */
[----:B------:R-:W-:Y:S01]  /*3100*/  LOP3.LUT R26, R31, 0x6, R26, 0xf8, !PT ;  /* 0x000000061f1a7812 */ /* 0x000fe200078ef81a */
[----:B------:R-:W-:Y:S01]  /*3110*/  UIMAD.WIDE.U32 UR6, UR5, -0x45d1745d, URZ ;  /* 0xba2e8ba3050678a5 */ /* 0x000fe2000f8e003f */
[----:B------:R-:W-:Y:S01]  /*3120*/  IADD3 R16, RZ, -R13, -R12 ;  /* 0x8000000dff107210 */ /* 0x000fe20007ffe80c */
[----:B------:R-:W-:Y:S01]  /*3130*/  USEL UR8, URZ, 0x1, !UP0 ;  /* 0x000000013f087887 */ /* 0x000fe2000c000000 */
[----:B------:R-:W-:Y:S01]  /*3140*/  IMAD.SHL.U32 R33, R11, 0x40, RZ ;  /* 0x000000400b217824 */ /* 0x000fe200078e00ff */
[----:B------:R-:W-:Y:S01]  /*3150*/  SHF.R.S32.HI R27, RZ, 0x1f, R26 ;  /* 0x0000001fff1b7819 */ /* 0x000fe2000001141a */
[----:B------:R-:W-:Y:S01]  /*3160*/  USHF.R.U32.HI UR6, URZ, 0x3, UR7 ;  /* 0x000000033f067899 */ /* 0x000fe20008011607 */
[----:B-1----:R-:W-:Y:S01]  /*3170*/  IMAD R14, R14, -0x2, R15 ;  /* 0xfffffffe0e0e7824 */ /* 0x002fe200078e020f */
[----:B------:R-:W-:Y:S01]  /*3180*/  ISETP.GE.AND P1, PT, R31, R15, PT ;  /* 0x0000000f1f00720c */ /* 0x000fe20003f26270 */
[----:B------:R-:W-:Y:S01]  /*3190*/  IMAD.SHL.U32 R15, R7, 0x100, RZ ;  /* 0x00000100070f7824 */ /* 0x000fe200078e00ff */
[----:B------:R-:W-:Y:S01]  /*31a0*/  ULOP3.LUT UR4, UR4, UR8, URZ, 0x3c, !UPT ;  /* 0x0000000804047292 */ /* 0x000fe2000f8e3c3f */
[----:B------:R-:W-:Y:S01]  /*31b0*/  IMAD R16, R11, -0x40, R16 ;  /* 0xffffffc00b107824 */ /* 0x000fe200078e0210 */
[----:B------:R-:W-:Y:S01]  /*31c0*/  LOP3.LUT R33, R33, 0x40, R12, 0xe2, !PT ;  /* 0x0000004021217812 */ /* 0x000fe200078ee20c */
[----:B------:R-:W-:Y:S01]  /*31d0*/  IMAD R11, R34, UR10, RZ ;  /* 0x0000000a220b7c24 */ /* 0x000fe2000f8e02ff */
[----:B------:R-:W-:Y:S01]  /*31e0*/  ISETP.GE.OR P1, PT, R15, UR12, P1 ;  /* 0x0000000c0f007c0c */ /* 0x000fe20008f26670 */
[----:B------:R-:W-:Y:S01]  /*31f0*/  IMAD.WIDE R24, R7, 0x100, RZ ;  /* 0x0000010007187825 */ /* 0x000fe200078e02ff */
[----:B------:R-:W-:Y:S01]  /*3200*/  UIMAD UR5, UR6, -0xb, UR5 ;  /* 0xfffffff5060578a4 */ /* 0x000fe2000f8e0205 */
[----:B------:R-:W-:Y:S01]  /*3210*/  IADD3 R32, -R15, UR12, R16 ;  /* 0x0000000c0f207c10 */ /* 0x000fe2000fffe110 */
[----:B------:R-:W-:Y:S01]  /*3220*/  @UP1 ULOP3.LUT UR4, UR4, 0x1, UR6, 0x78, !UPT ;  /* 0x0000000104041892 */ /* 0x000fe2000f8e7806 */
[----:B------:R-:W-:Y:S01]  /*3230*/  IMAD R7, R6, UR11, R11 ;  /* 0x0000000b06077c24 */ /* 0x000fe2000f8e020b */
[----:B------:R-:W-:Y:S01]  /*3240*/  LOP3.LUT R33, R24, R33, R13, 0xfe, !PT ;  /* 0x0000002118217212 */ /* 0x000fe200078efe0d */
[----:B------:R-:W-:-:S04]  /*3250*/  IMAD.WIDE.U32 R10, R6, UR10, R26 ;  /* 0x0000000a060a7c25 */ /* 0x000fc8000f8e001a */
[----:B------:R-:W-:Y:S02]  /*3260*/  IMAD.IADD R11, R11, 0x1, R7 ;  /* 0x000000010b0b7824 */ /* 0x000fe400078e0207 */
[----:B------:R-:W-:Y:S02]  /*3270*/  IMAD.IADD R31, R14, 0x1, -R31 ;  /* 0x000000010e1f7824 */ /* 0x000fe400078e0a1f */
[----:B------:R-:W-:Y:S01]  /*3280*/  IMAD.MOV.U32 R30, RZ, RZ, -0x1 ;  /* 0xffffffffff1e7424 */ /* 0x000fe200078e00ff */
[----:B------:R-:W-:Y:S06]  /*3290*/  @P1 BRA `(.L_x_38) ;  /* 0x0000004800081947 */ /* 0x000fec0003800000 */
[----:B------:R-:W0:Y:S01]  /*32a0*/  LDC.64 R28, c[0x0][0x5c8] ;  /* 0x00017200ff1c7b82 */ /* 0x000e220000000a00 */
[----:B------:R-:W-:Y:S01]  /*32b0*/  ULDC.64 UR6, c[0x0][0x5c0] ;  /* 0x0001700000067ab9 */ /* 0x000fe20000000a00 */
[----:B------:R-:W-:Y:S01]  /*32c0*/  BSSY B0, `(.L_x_38) ;  /* 0x000047f000007945 */ /* 0x000fe20003800000 */
[-C--:B0-----:R-:W-:Y:S02]  /*32d0*/  IMAD R12, R25, R28.reuse, RZ ;  /* 0x0000001c190c7224 */ /* 0x081fe400078e02ff */
[----:B------:R-:W-:-:S04]  /*32e0*/  IMAD.WIDE.U32 R10, R33, R28, R10 ;  /* 0x0000001c210a7225 */ /* 0x000fc800078e000a */
[----:B------:R-:W-:Y:S01]  /*32f0*/  IMAD R13, R33, R29, R12 ;  /* 0x0000001d210d7224 */ /* 0x000fe200078e020c */
[C---:B------:R-:W-:Y:S01]  /*3300*/  LEA R14, P2, R28.reuse, R10, 0x3 ;  /* 0x0000000a1c0e7211 */ /* 0x040fe200078418ff */
[----:B------:R-:W-:Y:S01]  /*3310*/  IMAD.SHL.U32 R7, R28, 0x80, RZ ;  /* 0x000000801c077824 */ /* 0x000fe200078e00ff */
[----:B------:R-:W-:Y:S01]  /*3320*/  IADD3 R16, P1, R10, UR6, RZ ;  /* 0x000000060a107c10 */ /* 0x000fe2000ff3e0ff */
[----:B------:R-:W-:Y:S01]  /*3330*/  IMAD.IADD R36, R11, 0x1, R13 ;  /* 0x000000010b247824 */ /* 0x000fe200078e020d */
[----:B------:R-:W-:Y:S02]  /*3340*/  SHF.L.U64.HI R11, R28, 0x7, R29 ;  /* 0x000000071c0b7819 */ /* 0x000fe4000001021d */
[----:B------:R-:W-:Y:S02]  /*3350*/  IADD3 R12, P5, P6, R10, UR6, R7 ;  /* 0x000000060a0c7c10 */ /* 0x000fe4000febe007 */
[----:B------:R-:W-:Y:S02]  /*3360*/  LEA.HI.X R28, R28, R36, R29, 0x3, P2 ;  /* 0x000000241c1c7211 */ /* 0x000fe400010f1c1d */
[----:B------:R-:W-:-:S02]  /*3370*/  IADD3.X R13, R36, UR7, R11, P5, P6 ;  /* 0x00000007240d7c10 */ /* 0x000fc4000afec40b */
[----:B---3-5:R-:W-:Y:S02]  /*3380*/  FSETP.NEU.AND P5, PT, R9, RZ, PT ;  /* 0x000000ff0900720b */ /* 0x028fe40003fad000 */
[----:B------:R-:W-:Y:S02]  /*3390*/  IADD3.X R17, R36, UR7, RZ, P1, !PT ;  /* 0x0000000724117c10 */ /* 0x000fe40008ffe4ff */
[C---:B------:R-:W-:Y:S02]  /*33a0*/  IADD3 R10, P1, P2, R14.reuse, UR6, R7 ;  /* 0x000000060e0a7c10 */ /* 0x040fe4000fa3e007 */
[----:B------:R-:W-:Y:S02]  /*33b0*/  IADD3 R14, P3, R14, UR6, RZ ;  /* 0x000000060e0e7c10 */ /* 0x000fe4000ff7e0ff */
[C---:B------:R-:W-:Y:S02]  /*33c0*/  IADD3.X R11, R28.reuse, UR7, R11, P1, P2 ;  /* 0x000000071c0b7c10 */ /* 0x040fe40008fe440b */
[----:B------:R-:W-:-:S03]  /*33d0*/  IADD3.X R15, R28, UR7, RZ, P3, !PT ;  /* 0x000000071c0f7c10 */ /* 0x000fc60009ffe4ff */
[----:B------:R-:W-:Y:S06]  /*33e0*/  @!P5 BRA `(.L_x_39) ;  /* 0x0000003400a0d947 */ /* 0x000fec0003800000 */
[----:B------:R-:W-:Y:S01]  /*33f0*/  ULDC.64 UR6, c[0x0][0x5b8] ;  /* 0x00016e0000067ab9 */ /* 0x000fe20000000a00 */
[----:B------:R-:W-:Y:S01]  /*3400*/  ISETP.GE.AND P1, PT, R32, 0x1, PT ;  /* 0x000000012000780c */ /* 0x000fe20003f26270 */
[----:B------:R-:W-:Y:S01]  /*3410*/  IMAD R7, R34, UR6, RZ ;  /* 0x0000000622077c24 */ /* 0x000fe2000f8e02ff */
[----:B------:R-:W-:Y:S01]  /*3420*/  ULDC.64 UR10, c[0x0][0x5a8] ;  /* 0x00016a00000a7ab9 */ /* 0x000fe20000000a00 */
[C---:B------:R-:W-:Y:S01]  /*3430*/  IMAD.WIDE.U32 R26, R6.reuse, UR6, R26 ;  /* 0x00000006061a7c25 */ /* 0x040fe2000f8e001a */
[----:B------:R-:W-:Y:S01]  /*3440*/  ISETP.LT.OR P5, PT, R31, 0x1, !P1 ;  /* 0x000000011f00780c */ /* 0x000fe20004fa1670 */
[----:B------:R-:W-:Y:S02]  /*3450*/  BSSY B1, `(.L_x_40) ;  /* 0x000000d000017945 */ /* 0x000fe40003800000 */
[----:B------:R-:W-:Y:S01]  /*3460*/  IMAD R7, R6, UR7, R7 ;  /* 0x0000000706077c24 */ /* 0x000fe2000f8e0207 */
[----:B------:R-:W-:Y:S01]  /*3470*/  ULDC.64 UR6, c[0x0][0x5b0] ;  /* 0x00016c0000067ab9 */ /* 0x000fe20000000a00 */
[----:B------:R-:W-:-:S02]  /*3480*/  IMAD.MOV.U32 R6, RZ, RZ, R26 ;  /* 0x000000ffff067224 */ /* 0x000fc400078e001a */
[----:B------:R-:W-:Y:S02]  /*3490*/  IMAD.IADD R7, R27, 0x1, R7 ;  /* 0x000000011b077824 */ /* 0x000fe400078e0207 */
[----:B------:R-:W-:Y:S02]  /*34a0*/  IMAD R28, R25, UR6, RZ ;  /* 0x00000006191c7c24 */ /* 0x000fe4000f8e02ff */
[----:B------:R-:W-:-:S04]  /*34b0*/  IMAD.WIDE.U32 R26, R33, UR6, R6 ;  /* 0x00000006211a7c25 */ /* 0x000fc8000f8e0006 */
[--C-:B------:R-:W-:Y:S01]  /*34c0*/  IMAD R29, R33, UR7, R28.reuse ;  /* 0x00000007211d7c24 */ /* 0x100fe2000f8e021c */
[----:B------:R-:W-:Y:S02]  /*34d0*/  IADD3 R26, P2, R26, UR10, RZ ;  /* 0x0000000a1a1a7c10 */ /* 0x000fe4000ff5e0ff */
[----:B------:R-:W-:Y:S02]  /*34e0*/  PRMT R28, RZ, 0x7610, R28 ;  /* 0x00007610ff1c7816 */ /* 0x000fe4000000001c */
[----:B------:R-:W-:Y:S01]  /*34f0*/  IADD3.X R27, R27, UR11, R29, P2, !PT ;  /* 0x0000000b1b1b7c10 */ /* 0x000fe200097fe41d */
[----:B------:R-:W-:Y:S08]  /*3500*/  @P5 BRA `(.L_x_41) ;  /* 0x0000000000045947 */ /* 0x000ff00003800000 */
[----:B------:R0:W5:Y:S02]  /*3510*/  LDG.E.U8 R28, desc[UR16][R26.64] ;  /* 0x000000101a1c7981 */ /* 0x000164000c1e1100 */
.L_x_41:
[----:B------:R-:W-:Y:S05]  /*3520*/  BSYNC B1 ;  /* 0x0000000000017941 */ /* 0x000fea0003800000 */
.L_x_40:
[----:B-----5:R-:W-:Y:S01]  /*3530*/  LOP3.LUT R28, R28, 0xff, RZ, 0xc0, !PT ;  /* 0x000000ff1c1c7812 */ /* 0x020fe200078ec0ff */
[----:B------:R-:W-:Y:S01]  /*3540*/  BSSY B1, `(.L_x_42) ;  /* 0x000000b000017945 */ /* 0x000fe20003800000 */
[----:B------:R-:W-:Y:S02]  /*3550*/  ISETP.LT.OR P3, PT, R31, 0x2, !P1 ;  /* 0x000000021f00780c */ /* 0x000fe40004f61670 */
[----:B------:R-:W-:-:S05]  /*3560*/  F2FP.F16.E4M3.UNPACK_B R28, R28 ;  /* 0x0000001cff1c723e */ /* 0x000fca00020006ff */
[----:B------:R-:W-:-:S05]  /*3570*/  HADD2.F32 R28, -RZ, R28.H0_H0 ;  /* 0x2000001cff1c7230 */ /* 0x000fca0000004100 */
[----:B------:R-:W-:-:S04]  /*3580*/  FMUL R28, R28, R9 ;  /* 0x000000091c1c7220 */ /* 0x000fc80000400000 */
[----:B--2---:R-:W-:-:S05]  /*3590*/  FFMA R28, R145, R8, R28 ;  /* 0x00000008911c7223 */ /* 0x004fca000000001c */
[----:B------:R-:W-:Y:S02]  /*35a0*/  F2FP.SATFINITE.E4M3.F32.PACK_AB_MERGE_C R29, RZ, R28, RZ ;  /* 0x0000001cff1d723e */ /* 0x000fe400048070ff */
[----:B------:R-:W-:-:S03]  /*35b0*/  PRMT R28, RZ, 0x7610, R28 ;  /* 0x00007610ff1c7816 */ /* 0x000fc6000000001c */
[----:B------:R1:W-:Y:S01]  /*35c0*/  @!P5 STG.E.U8 desc[UR16][R16.64], R29 ;  /* 0x0000001d1000d986 */ /* 0x0003e2000c101110 */
[----:B------:R-:W-:Y:S05]  /*35d0*/  @P3 BRA `(.L_x_43) ;  /* 0x0000000000043947 */ /* 0x000fea0003800000 */
[----:B------:R2:W5:Y:S02]  /*35e0*/  LDG.E.U8 R28, desc[UR16][R26.64+0x1] ;  /* 0x000001101a1c7981 */ /* 0x000564000c1e1100 */
.L_x_43:
[----:B------:R-:W-:Y:S05]  /*35f0*/  BSYNC B1 ;  /* 0x0000000000017941 */ /* 0x000fea0003800000 */
.L_x_42:
[----:B-----5:R-:W-:Y:S01]  /*3600*/  LOP3.LUT R28, R28, 0xff, RZ, 0xc0, !PT ;  /* 0x000000ff1c1c7812 */ /* 0x020fe200078ec0ff */
[----:B------:R-:W-:Y:S01]  /*3610*/  BSSY B1, `(.L_x_44) ;  /* 0x0000013000017945 */ /* 0x000fe20003800000 */
[----:B------:R-:W-:Y:S02]  /*3620*/  IADD3 R37, P2, R33, 0x8, RZ ;  /* 0x0000000821257810 */ /* 0x000fe40007f5e0ff */
[----:B------:R-:W-:-:S03]  /*3630*/  F2FP.F16.E4M3.UNPACK_B R28, R28 ;  /* 0x0000001cff1c723e */ /* 0x000fc600020006ff */
[----:B-1----:R-:W-:Y:S01]  /*3640*/  IMAD.X R29, RZ, RZ, R25, P2 ;  /* 0x000000ffff1d7224 */ /* 0x002fe200010e0619 */
[----:B------:R-:W-:Y:S01]  /*3650*/  ISETP.GE.AND P2, PT, R32, 0x9, PT ;  /* 0x000000092000780c */ /* 0x000fe20003f46270 */
[----:B------:R-:W-:Y:S02]  /*3660*/  HADD2.F32 R28, -RZ, R28.H0_H0 ;  /* 0x2000001cff1c7230 */ /* 0x000fe40000004100 */
[----:B------:R-:W-:Y:S01]  /*3670*/  IMAD R34, R29, UR6, RZ ;  /* 0x000000061d227c24 */ /* 0x000fe2000f8e02ff */
[----:B------:R-:W-:Y:S02]  /*3680*/  ISETP.LT.OR P5, PT, R31, 0x1, !P2 ;  /* 0x000000011f00780c */ /* 0x000fe400057a1670 */
[----:B------:R-:W-:Y:S01]  /*3690*/  FMUL R35, R28, R9 ;  /* 0x000000091c237220 */ /* 0x000fe20000400000 */
[----:B------:R-:W-:-:S04]  /*36a0*/  IMAD.WIDE.U32 R28, R37, UR6, R6 ;  /* 0x00000006251c7c25 */ /* 0x000fc8000f8e0006 */
[----:B------:R-:W-:Y:S01]  /*36b0*/  FFMA R35, R144, R8, R35 ;  /* 0x0000000890237223 */ /* 0x000fe20000000023 */
[--C-:B------:R-:W-:Y:S01]  /*36c0*/  IMAD R37, R37, UR7, R34.reuse ;  /* 0x0000000725257c24 */ /* 0x100fe2000f8e0222 */
[----:B------:R-:W-:Y:S02]  /*36d0*/  IADD3 R28, P6, R28, UR10, RZ ;  /* 0x0000000a1c1c7c10 */ /* 0x000fe4000ffde0ff */
[----:B------:R-:W-:Y:S02]  /*36e0*/  PRMT R34, RZ, 0x7610, R34 ;  /* 0x00007610ff227816 */ /* 0x000fe40000000022 */
[----:B------:R-:W-:Y:S02]  /*36f0*/  F2FP.SATFINITE.E4M3.F32.PACK_AB_MERGE_C R35, RZ, R35, RZ ;  /* 0x00000023ff23723e */ /* 0x000fe400048070ff */
[----:B------:R-:W-:-:S03]  /*3700*/  IADD3.X R29, R29, UR11, R37, P6, !PT ;  /* 0x0000000b1d1d7c10 */ /* 0x000fc6000b7fe425 */
[----:B------:R1:W-:Y:S01]  /*3710*/  @!P3 STG.E.U8 desc[UR16][R16.64+0x1], R35 ;  /* 0x000001231000b986 */ /* 0x0003e2000c101110 */
[----:B------:R-:W-:Y:S05]  /*3720*/  @P5 BRA `(.L_x_45) ;  /* 0x0000000000045947 */ /* 0x000fea0003800000 */
[----:B------:R3:W5:Y:S02]  /*3730*/  LDG.E.U8 R34, desc[UR16][R28.64] ;  /* 0x000000101c227981 */ /* 0x000764000c1e1100 */
.L_x_45:
[----:B------:R-:W-:Y:S05]  /*3740*/  BSYNC B1 ;  /* 0x0000000000017941 */ /* 0x000fea0003800000 */
.L_x_44:
[----:B-----5:R-:W-:Y:S01]  /*3750*/  LOP3.LUT R34, R34, 0xff, RZ, 0xc0, !PT ;  /* 0x000000ff22227812 */ /* 0x020fe200078ec0ff */
[----:B------:R-:W-:Y:S01]  /*3760*/  BSSY B1, `(.L_x_46) ;  /* 0x000000b000017945 */ /* 0x000fe20003800000 */
[----:B------:R-:W-:Y:S02]  /*3770*/  ISETP.LT.OR P3, PT, R31, 0x2, !P2 ;  /* 0x000000021f00780c */ /* 0x000fe40005761670 */
[----:B------:R-:W-:-:S05]  /*3780*/  F2FP.F16.E4M3.UNPACK_B R34, R34 ;  /* 0x00000022ff22723e */ /* 0x000fca00020006ff */
[----:B------:R-:W-:-:S05]  /*3790*/  HADD2.F32 R34, -RZ, R34.H0_H0 ;  /* 0x20000022ff227230 */ /* 0x000fca0000004100 */
[----:B------:R-:W-:-:S04]  /*37a0*/  FMUL R34, R34, R9 ;  /* 0x0000000922227220 */ /* 0x000fc80000400000 */
[----:B------:R-:W-:-:S05]  /*37b0*/  FFMA R34, R143, R8, R34 ;  /* 0x000000088f227223 */ /* 0x000fca0000000022 */
[----:B-1----:R-:W-:Y:S02]  /*37c0*/  F2FP.SATFINITE.E4M3.F32.PACK_AB_MERGE_C R35, RZ, R34, RZ ;  /* 0x00000022ff23723e */ /* 0x002fe400048070ff */
[----:B------:R-:W-:-:S03]  /*37d0*/  PRMT R34, RZ, 0x7610, R34 ;  /* 0x00007610ff227816 */ /* 0x000fc60000000022 */
[----:B------:R1:W-:Y:S01]  /*37e0*/  @!P5 STG.E.U8 desc[UR16][R14.64], R35 ;  /* 0x000000230e00d986 */ /* 0x0003e2000c101110 */
[----:B------:R-:W-:Y:S05]  /*37f0*/  @P3 BRA `(.L_x_47) ;  /* 0x0000000000043947 */ /* 0x000fea0003800000 */
[----:B------:R4:W5:Y:S02]  /*3800*/  LDG.E.U8 R34, desc[UR16][R28.64+0x1] ;  /* 0x000001101c227981 */ /* 0x000964000c1e1100 */
.L_x_47:
[----:B------:R-:W-:Y:S05]  /*3810*/  BSYNC B1 ;  /* 0x0000000000017941 */ /* 0x000fea0003800000 */
.L_x_46:
[----:B-----5:R-:W-:Y:S01]  /*3820*/  LOP3.LUT R34, R34, 0xff, RZ, 0xc0, !PT ;  /* 0x000000ff22227812 */ /* 0x020fe200078ec0ff */
[----:B------:R-:W-:Y:S01]  /*3830*/  BSSY B1, `(.L_x_48) ;  /* 0x000000b000017945 */ /* 0x000fe20003800000 */
[----:B------:R-:W-:Y:S02]  /*3840*/  ISETP.LT.OR P5, PT, R31, 0x9, !P1 ;  /* 0x000000091f00780c */ /* 0x000fe40004fa1670 */
[----:B------:R-:W-:-:S05]  /*3850*/  F2FP.F16.E4M3.UNPACK_B R34, R34 ;  /* 0x00000022ff22723e */ /* 0x000fca00020006ff */
[----:B------:R-:W-:-:S05]  /*3860*/  HADD2.F32 R34, -RZ, R34.H0_H0 ;  /* 0x20000022ff227230 */ /* 0x000fca0000004100 */
[----:B-1----:R-:W-:Y:S01]  /*3870*/  FMUL R35, R34, R9 ;  /* 0x0000000922237220 */ /* 0x002fe20000400000 */
[----:B------:R-:W-:-:S03]  /*3880*/  PRMT R34, RZ, 0x7610, R34 ;  /* 0x00007610ff227816 */ /* 0x000fc60000000022 */
[----:B------:R-:W-:-:S05]  /*3890*/  FFMA R35, R142, R8, R35 ;  /* 0x000000088e237223 */ /* 0x000fca0000000023 */
[----:B------:R-:W-:-:S05]  /*38a0*/  F2FP.SATFINITE.E4M3.F32.PACK_AB_MERGE_C R35, RZ, R35, RZ ;  /* 0x00000023ff23723e */ /* 0x000fca00048070ff */
[----:B------:R1:W-:Y:S01]  /*38b0*/  @!P3 STG.E.U8 desc[UR16][R14.64+0x1], R35 ;  /* 0x000001230e00b986 */ /* 0x0003e2000c101110 */
[----:B------:R-:W-:Y:S05]  /*38c0*/  @P5 BRA `(.L_x_49) ;  /* 0x0000000000045947 */ /* 0x000fea0003800000 */
[----:B------:R0:W5:Y:S02]  /*38d0*/  LDG.E.U8 R34, desc[UR16][R26.64+0x8] ;  /* 0x000008101a227981 */ /* 0x000164000c1e1100 */
.L_x_49:
[----:B------:R-:W-:Y:S05]  /*38e0*/  BSYNC B1 ;  /* 0x0000000000017941 */ /* 0x000fea0003800000 */
.L_x_48:
        /* <DEDUP_REMOVED lines=12> */
.L_x_51:
[----:B------:R-:W-:Y:S05]  /*39b0*/  BSYNC B1 ;  /* 0x0000000000017941 */ /* 0x000fea0003800000 */
.L_x_50:
        /* <DEDUP_REMOVED lines=12> */
.L_x_53:
[----:B------:R-:W-:Y:S05]  /*3a80*/  BSYNC B1 ;  /* 0x0000000000017941 */ /* 0x000fea0003800000 */
.L_x_52:
        /* <DEDUP_REMOVED lines=12> */
.L_x_55:
[----:B------:R-:W-:Y:S05]  /*3b50*/  BSYNC B1 ;  /* 0x0000000000017941 */ /* 0x000fea0003800000 */
.L_x_54:
        /* <DEDUP_REMOVED lines=12> */
.L_x_57:
[----:B------:R-:W-:Y:S05]  /*3c20*/  BSYNC B1 ;  /* 0x0000000000017941 */ /* 0x000fea0003800000 */
.L_x_56:
        /* <DEDUP_REMOVED lines=12> */
.L_x_59:
[----:B------:R-:W-:Y:S05]  /*3cf0*/  BSYNC B1 ;  /* 0x0000000000017941 */ /* 0x000fea0003800000 */
.L_x_58:
        /* <DEDUP_REMOVED lines=12> */
.L_x_61:
[----:B------:R-:W-:Y:S05]  /*3dc0*/  BSYNC B1 ;  /* 0x0000000000017941 */ /* 0x000fea0003800000 */
.L_x_60:
        /* <DEDUP_REMOVED lines=12> */
.L_x_63:
[----:B------:R-:W-:Y:S05]  /*3e90*/  BSYNC B1 ;  /* 0x0000000000017941 */ /* 0x000fea0003800000 */
.L_x_62:
        /* <DEDUP_REMOVED lines=12> */
.L_x_65:
[----:B------:R-:W-:Y:S05]  /*3f60*/  BSYNC B1 ;  /* 0x0000000000017941 */ /* 0x000fea0003800000 */
.L_x_64:
        /* <DEDUP_REMOVED lines=12> */
.L_x_67:
[----:B------:R-:W-:Y:S05]  /*4030*/  BSYNC B1 ;  /* 0x0000000000017941 */ /* 0x000fea0003800000 */
.L_x_66:
        /* <DEDUP_REMOVED lines=12> */
.L_x_69:
[----:B------:R-:W-:Y:S05]  /*4100*/  BSYNC B1 ;  /* 0x0000000000017941 */ /* 0x000fea0003800000 */
.L_x_68:
        /* <DEDUP_REMOVED lines=12> */
.L_x_71:
[----:B------:R-:W-:Y:S05]  /*41d0*/  BSYNC B1 ;  /* 0x0000000000017941 */ /* 0x000fea0003800000 */
.L_x_70:
        /* <DEDUP_REMOVED lines=12> */
.L_x_73:
[----:B------:R-:W-:Y:S05]  /*42a0*/  BSYNC B1 ;  /* 0x0000000000017941 */ /* 0x000fea0003800000 */
.L_x_72:
        /* <DEDUP_REMOVED lines=12> */
.L_x_75:
[----:B------:R-:W-:Y:S05]  /*4370*/  BSYNC B1 ;  /* 0x0000000000017941 */ /* 0x000fea0003800000 */
.L_x_74:
        /* <DEDUP_REMOVED lines=12> */
.L_x_77:
[----:B------:R-:W-:Y:S05]  /*4440*/  BSYNC B1 ;  /* 0x0000000000017941 */ /* 0x000fea0003800000 */
.L_x_76:
        /* <DEDUP_REMOVED lines=12> */
.L_x_79:
[----:B------:R-:W-:Y:S05]  /*4510*/  BSYNC B1 ;  /* 0x0000000000017941 */ /* 0x000fea0003800000 */
.L_x_78:
        /* <DEDUP_REMOVED lines=12> */
.L_x_81:
[----:B------:R-:W-:Y:S05]  /*45e0*/  BSYNC B1 ;  /* 0x0000000000017941 */ /* 0x000fea0003800000 */
.L_x_80:
        /* <DEDUP_REMOVED lines=12> */
.L_x_83:
[----:B------:R-:W-:Y:S05]  /*46b0*/  BSYNC B1 ;  /* 0x0000000000017941 */ /* 0x000fea0003800000 */
.L_x_82:
        /* <DEDUP_REMOVED lines=12> */
.L_x_85:
[----:B------:R-:W-:Y:S05]  /*4780*/  BSYNC B1 ;  /* 0x0000000000017941 */ /* 0x000fea0003800000 */
.L_x_84:
        /* <DEDUP_REMOVED lines=12> */
.L_x_87:
[----:B------:R-:W-:Y:S05]  /*4850*/  BSYNC B1 ;  /* 0x0000000000017941 */ /* 0x000fea0003800000 */
.L_x_86:
        /* <DEDUP_REMOVED lines=12> */
.L_x_89:
[----:B------:R-:W-:Y:S05]  /*4920*/  BSYNC B1 ;  /* 0x0000000000017941 */ /* 0x000fea0003800000 */
.L_x_88:
        /* <DEDUP_REMOVED lines=12> */
.L_x_91:
[----:B------:R-:W-:Y:S05]  /*49f0*/  BSYNC B1 ;  /* 0x0000000000017941 */ /* 0x000fea0003800000 */
.L_x_90:
        /* <DEDUP_REMOVED lines=12> */
.L_x_93:
[----:B------:R-:W-:Y:S05]  /*4ac0*/  BSYNC B1 ;  /* 0x0000000000017941 */ /* 0x000fea0003800000 */
.L_x_92:
        /* <DEDUP_REMOVED lines=12> */
.L_x_95:
[----:B------:R-:W-:Y:S05]  /*4b90*/  BSYNC B1 ;  /* 0x0000000000017941 */ /* 0x000fea0003800000 */
.L_x_94:
        /* <DEDUP_REMOVED lines=12> */
.L_x_97:
[----:B------:R-:W-:Y:S05]  /*4c60*/  BSYNC B1 ;  /* 0x0000000000017941 */ /* 0x000fea0003800000 */
.L_x_96:
        /* <DEDUP_REMOVED lines=12> */
.L_x_99:
[----:B------:R-:W-:Y:S05]  /*4d30*/  BSYNC B1 ;  /* 0x0000000000017941 */ /* 0x000fea0003800000 */
.L_x_98:
[----:B-----5:R-:W-:Y:S01]  /*4d40*/  LOP3.LUT R34, R34, 0xff, RZ, 0xc0, !PT ;  /* 0x000000ff22227812 */ /* 0x020fe200078ec0ff */
[----:B------:R-:W-:Y:S01]  /*4d50*/  BSSY B1, `(.L_x_100) ;  /* 0x000000b000017945 */ /* 0x000fe20003800000 */
[----:B------:R-:W-:Y:S02]  /*4d60*/  ISETP.LT.OR P3, PT, R31, 0x39, !P2 ;  /* 0x000000391f00780c */ /* 0x000fe40005761670 */
[----:B------:R-:W-:Y:S02]  /*4d70*/  F2FP.F16.E4M3.UNPACK_B R34, R34 ;  /* 0x00000022ff22723e */ /* 0x000fe400020006ff */
[----:B0-2---:R-:W-:-:S03]  /*4d80*/  PRMT R26, RZ, 0x7610, R26 ;  /* 0x00007610ff1a7816 */ /* 0x005fc6000000001a */
[----:B------:R-:W-:-:S05]  /*4d90*/  HADD2.F32 R34, -RZ, R34.H0_H0 ;  /* 0x20000022ff227230 */ /* 0x000fca0000004100 */
[----:B------:R-:W-:-:S04]  /*4da0*/  FMUL R27, R34, R9 ;  /* 0x00000009221b7220 */ /* 0x000fc80000400000 */
[----:B------:R-:W-:-:S05]  /*4db0*/  FFMA R27, R116, R8, R27 ;  /* 0x00000008741b7223 */ /* 0x000fca000000001b */
[----:B------:R-:W-:-:S05]  /*4dc0*/  F2FP.SATFINITE.E4M3.F32.PACK_AB_MERGE_C R27, RZ, R27, RZ ;  /* 0x0000001bff1b723e */ /* 0x000fca00048070ff */
[----:B------:R0:W-:Y:S01]  /*4dd0*/  @!P1 STG.E.U8 desc[UR16][R16.64+0x39], R27 ;  /* 0x0000391b10009986 */ /* 0x0001e2000c101110 */
[----:B------:R-:W-:Y:S05]  /*4de0*/  @P3 BRA `(.L_x_101) ;  /* 0x0000000000043947 */ /* 0x000fea0003800000 */
[----:B------:R2:W5:Y:S02]  /*4df0*/  LDG.E.U8 R26, desc[UR16][R28.64+0x38] ;  /* 0x000038101c1a7981 */ /* 0x000564000c1e1100 */
.L_x_101:
[----:B------:R-:W-:Y:S05]  /*4e00*/  BSYNC B1 ;  /* 0x0000000000017941 */ /* 0x000fea0003800000 */
.L_x_100:
[----:B-----5:R-:W-:Y:S01]  /*4e10*/  LOP3.LUT R26, R26, 0xff, RZ, 0xc0, !PT ;  /* 0x000000ff1a1a7812 */ /* 0x020fe200078ec0ff */
[----:B------:R-:W-:Y:S01]  /*4e20*/  BSSY B1, `(.L_x_102) ;  /* 0x000000b000017945 */ /* 0x000fe20003800000 */
[----:B------:R-:W-:Y:S02]  /*4e30*/  ISETP.LT.OR P2, PT, R31, 0x3a, !P2 ;  /* 0x0000003a1f00780c */ /* 0x000fe40005741670 */
[----:B------:R-:W-:Y:S02]  /*4e40*/  F2FP.F16.E4M3.UNPACK_B R26, R26 ;  /* 0x0000001aff1a723e */ /* 0x000fe400020006ff */
[----:B01----:R-:W-:-:S03]  /*4e50*/  PRMT R16, RZ, 0x7610, R16 ;  /* 0x00007610ff107816 */ /* 0x003fc60000000010 */
[----:B------:R-:W-:-:S05]  /*4e60*/  HADD2.F32 R26, -RZ, R26.H0_H0 ;  /* 0x2000001aff1a7230 */ /* 0x000fca0000004100 */
[----:B------:R-:W-:-:S04]  /*4e70*/  FMUL R26, R26, R9 ;  /* 0x000000091a1a7220 */ /* 0x000fc80000400000 */
[----:B------:R-:W-:-:S05]  /*4e80*/  FFMA R26, R115, R8, R26 ;  /* 0x00000008731a7223 */ /* 0x000fca000000001a */
[----:B------:R-:W-:-:S05]  /*4e90*/  F2FP.SATFINITE.E4M3.F32.PACK_AB_MERGE_C R17, RZ, R26, RZ ;  /* 0x0000001aff11723e */ /* 0x000fca00048070ff */
[----:B------:R0:W-:Y:S01]  /*4ea0*/  @!P3 STG.E.U8 desc[UR16][R14.64+0x38], R17 ;  /* 0x000038110e00b986 */ /* 0x0001e2000c101110 */
[----:B------:R-:W-:Y:S05]  /*4eb0*/  @P2 BRA `(.L_x_103) ;  /* 0x0000000000042947 */ /* 0x000fea0003800000 */
[----:B------:R1:W5:Y:S02]  /*4ec0*/  LDG.E.U8 R16, desc[UR16][R28.64+0x39] ;  /* 0x000039101c107981 */ /* 0x000364000c1e1100 */
.L_x_103:
[----:B------:R-:W-:Y:S05]  /*4ed0*/  BSYNC B1 ;  /* 0x0000000000017941 */ /* 0x000fea0003800000 */
.L_x_102:
[----:B-----5:R-:W-:Y:S01]  /*4ee0*/  LOP3.LUT R16, R16, 0xff, RZ, 0xc0, !PT ;  /* 0x000000ff10107812 */ /* 0x020fe200078ec0ff */
[----:B------:R-:W-:Y:S01]  /*4ef0*/  BSSY B1, `(.L_x_104) ;  /* 0x0000013000017945 */ /* 0x000fe20003800000 */
[----:B-1234-:R-:W-:Y:S02]  /*4f00*/  IADD3 R29, P1, R33, 0x80, RZ ;  /* 0x00000080211d7810 */ /* 0x01efe40007f3e0ff */
[----:B------:R-:W-:-:S03]  /*4f10*/  F2FP.F16.E4M3.UNPACK_B R16, R16 ;  /* 0x00000010ff10723e */ /* 0x000fc600020006ff */
[----:B0-----:R-:W-:Y:S01]  /*4f20*/  IMAD.X R17, RZ, RZ, R25, P1 ;  /* 0x000000ffff117224 */ /* 0x001fe200008e0619 */
        /* <DEDUP_REMOVED lines=15> */
.L_x_105:
[----:B------:R-:W-:Y:S05]  /*5020*/  BSYNC B1 ;  /* 0x0000000000017941 */ /* 0x000fea0003800000 */
.L_x_104:
[----:B-----5:R-:W-:Y:S01]  /*5030*/  LOP3.LUT R26, R26, 0xff, RZ, 0xc0, !PT ;  /* 0x000000ff1a1a7812 */ /* 0x020fe200078ec0ff */
[----:B------:R-:W-:Y:S01]  /*5040*/  BSSY B1, `(.L_x_106) ;  /* 0x000000b000017945 */ /* 0x000fe20003800000 */
[----:B------:R-:W-:Y:S02]  /*5050*/  ISETP.LT.OR P3, PT, R31, 0x2, !P1 ;  /* 0x000000021f00780c */ /* 0x000fe40004f61670 */
[----:B------:R-:W-:Y:S02]  /*5060*/  F2FP.F16.E4M3.UNPACK_B R26, R26 ;  /* 0x0000001aff1a723e */ /* 0x000fe400020006ff */
[----:B0-----:R-:W-:-:S03]  /*5070*/  PRMT R14, RZ, 0x7610, R14 ;  /* 0x00007610ff0e7816 */ /* 0x001fc6000000000e */
[----:B------:R-:W-:-:S05]  /*5080*/  HADD2.F32 R26, -RZ, R26.H0_H0 ;  /* 0x2000001aff1a7230 */ /* 0x000fca0000004100 */
[----:B------:R-:W-:-:S04]  /*5090*/  FMUL R26, R26, R9 ;  /* 0x000000091a1a7220 */ /* 0x000fc80000400000 */
[----:B------:R-:W-:-:S05]  /*50a0*/  FFMA R26, R113, R8, R26 ;  /* 0x00000008711a7223 */ /* 0x000fca000000001a */
[----:B------:R-:W-:-:S05]  /*50b0*/  F2FP.SATFINITE.E4M3.F32.PACK_AB_MERGE_C R15, RZ, R26, RZ ;  /* 0x0000001aff0f723e */ /* 0x000fca00048070ff */
[----:B------:R0:W-:Y:S01]  /*50c0*/  @!P5 STG.E.U8 desc[UR16][R12.64], R15 ;  /* 0x0000000f0c00d986 */ /* 0x0001e2000c101110 */
[----:B------:R-:W-:Y:S05]  /*50d0*/  @P3 BRA `(.L_x_107) ;  /* 0x0000000000043947 */ /* 0x000fea0003800000 */
[----:B------:R2:W5:Y:S02]  /*50e0*/  LDG.E.U8 R14, desc[UR16][R16.64+0x1] ;  /* 0x00000110100e7981 */ /* 0x000564000c1e1100 */
.L_x_107:
[----:B------:R-:W-:Y:S05]  /*50f0*/  BSYNC B1 ;  /* 0x0000000000017941 */ /* 0x000fea0003800000 */
.L_x_106:
[----:B-----5:R-:W-:Y:S01]  /*5100*/  LOP3.LUT R14, R14, 0xff, RZ, 0xc0, !PT ;  /* 0x000000ff0e0e7812 */ /* 0x020fe200078ec0ff */
[----:B------:R-:W-:Y:S01]  /*5110*/  BSSY B1, `(.L_x_108) ;  /* 0x0000013000017945 */ /* 0x000fe20003800000 */
[----:B------:R-:W-:Y:S02]  /*5120*/  IADD3 R33, P2, R33, 0x88, RZ ;  /* 0x0000008821217810 */ /* 0x000fe40007f5e0ff */
[----:B------:R-:W-:-:S03]  /*5130*/  F2FP.F16.E4M3.UNPACK_B R14, R14 ;  /* 0x0000000eff0e723e */ /* 0x000fc600020006ff */
[----:B------:R-:W-:Y:S01]  /*5140*/  IMAD.X R24, RZ, RZ, R25, P2 ;  /* 0x000000ffff187224 */ /* 0x000fe200010e0619 */
[----:B------:R-:W-:Y:S01]  /*5150*/  ISETP.GE.AND P2, PT, R32, 0x89, PT ;  /* 0x000000892000780c */ /* 0x000fe20003f46270 */
[----:B------:R-:W-:Y:S02]  /*5160*/  HADD2.F32 R14, -RZ, R14.H0_H0 ;  /* 0x2000000eff0e7230 */ /* 0x000fe40000004100 */
[----:B------:R-:W-:Y:S01]  /*5170*/  IMAD R24, R24, UR6, RZ ;  /* 0x0000000618187c24 */ /* 0x000fe2000f8e02ff */
[----:B------:R-:W-:Y:S01]  /*5180*/  ISETP.LT.OR P5, PT, R31, 0x1, !P2 ;  /* 0x000000011f00780c */ /* 0x000fe200057a1670 */
[----:B------:R-:W-:-:S04]  /*5190*/  IMAD.WIDE.U32 R6, R33, UR6, R6 ;  /* 0x0000000621067c25 */ /* 0x000fc8000f8e0006 */
[----:B0-----:R-:W-:Y:S01]  /*51a0*/  FMUL R15, R14, R9 ;  /* 0x000000090e0f7220 */ /* 0x001fe20000400000 */
[----:B------:R-:W-:Y:S01]  /*51b0*/  PRMT R14, RZ, 0x7610, R14 ;  /* 0x00007610ff0e7816 */ /* 0x000fe2000000000e */
[----:B------:R-:W-:Y:S02]  /*51c0*/  IMAD R33, R33, UR7, R24 ;  /* 0x0000000721217c24 */ /* 0x000fe4000f8e0218 */
[----:B------:R-:W-:Y:S01]  /*51d0*/  FFMA R15, R112, R8, R15 ;  /* 0x00000008700f7223 */ /* 0x000fe2000000000f */
[----:B------:R-:W-:-:S04]  /*51e0*/  IADD3 R6, P6, R6, UR10, RZ ;  /* 0x0000000a06067c10 */ /* 0x000fc8000ffde0ff */
[----:B------:R-:W-:Y:S02]  /*51f0*/  F2FP.SATFINITE.E4M3.F32.PACK_AB_MERGE_C R15, RZ, R15, RZ ;  /* 0x0000000fff0f723e */ /* 0x000fe400048070ff */
[----:B------:R-:W-:-:S03]  /*5200*/  IADD3.X R7, R7, UR11, R33, P6, !PT ;  /* 0x0000000b07077c10 */ /* 0x000fc6000b7fe421 */
[----:B------:R0:W-:Y:S01]  /*5210*/  @!P3 STG.E.U8 desc[UR16][R12.64+0x1], R15 ;  /* 0x0000010f0c00b986 */ /* 0x0001e2000c101110 */
[----:B------:R-:W-:Y:S05]  /*5220*/  @P5 BRA `(.L_x_109) ;  /* 0x0000000000045947 */ /* 0x000fea0003800000 */
[----:B------:R3:W5:Y:S02]  /*5230*/  LDG.E.U8 R14, desc[UR16][R6.64] ;  /* 0x00000010060e7981 */ /* 0x000764000c1e1100 */
.L_x_109:
[----:B------:R-:W-:Y:S05]  /*5240*/  BSYNC B1 ;  /* 0x0000000000017941 */ /* 0x000fea0003800000 */
.L_x_108:
[----:B-----5:R-:W-:Y:S01]  /*5250*/  LOP3.LUT R14, R14, 0xff, RZ, 0xc0, !PT ;  /* 0x000000ff0e0e7812 */ /* 0x020fe200078ec0ff */
[----:B------:R-:W-:Y:S01]  /*5260*/  BSSY B1, `(.L_x_110) ;  /* 0x000000b000017945 */ /* 0x000fe20003800000 */
[----:B------:R-:W-:Y:S02]  /*5270*/  ISETP.LT.OR P3, PT, R31, 0x2, !P2 ;  /* 0x000000021f00780c */ /* 0x000fe40005761670 */
[----:B------:R-:W-:-:S05]  /*5280*/  F2FP.F16.E4M3.UNPACK_B R14, R14 ;  /* 0x0000000eff0e723e */ /* 0x000fca00020006ff */
[----:B------:R-:W-:-:S05]  /*5290*/  HADD2.F32 R14, -RZ, R14.H0_H0 ;  /* 0x2000000eff0e7230 */ /* 0x000fca0000004100 */
[----:B------:R-:W-:-:S04]  /*52a0*/  FMUL R14, R14, R9 ;  /* 0x000000090e0e7220 */ /* 0x000fc80000400000 */
[----:B------:R-:W-:-:S05]  /*52b0*/  FFMA R14, R111, R8, R14 ;  /* 0x000000086f0e7223 */ /* 0x000fca000000000e */
[----:B0-----:R-:W-:Y:S02]  /*52c0*/  F2FP.SATFINITE.E4M3.F32.PACK_AB_MERGE_C R15, RZ, R14, RZ ;  /* 0x0000000eff0f723e */ /* 0x001fe400048070ff */
[----:B------:R-:W-:-:S03]  /*52d0*/  PRMT R14, RZ, 0x7610, R14 ;  /* 0x00007610ff0e7816 */ /* 0x000fc6000000000e */
[----:B------:R0:W-:Y:S01]  /*52e0*/  @!P5 STG.E.U8 desc[UR16][R10.64], R15 ;  /* 0x0000000f0a00d986 */ /* 0x0001e2000c101110 */
[----:B------:R-:W-:Y:S05]  /*52f0*/  @P3 BRA `(.L_x_111) ;  /* 0x0000000000043947 */ /* 0x000fea0003800000 */
[----:B------:R4:W5:Y:S02]  /*5300*/  LDG.E.U8 R14, desc[UR16][R6.64+0x1] ;  /* 0x00000110060e7981 */ /* 0x000964000c1e1100 */
.L_x_111:
[----:B------:R-:W-:Y:S05]  /*5310*/  BSYNC B1 ;  /* 0x0000000000017941 */ /* 0x000fea0003800000 */
.L_x_110:
[----:B-----5:R-:W-:Y:S01]  /*5320*/  LOP3.LUT R14, R14, 0xff, RZ, 0xc0, !PT ;  /* 0x000000ff0e0e7812 */ /* 0x020fe200078ec0ff */
[----:B------:R-:W-:Y:S01]  /*5330*/  BSSY B1, `(.L_x_112) ;  /* 0x000000b000017945 */ /* 0x000fe20003800000 */
[----:B------:R-:W-:Y:S02]  /*5340*/  ISETP.LT.OR P5, PT, R31, 0x9, !P1 ;  /* 0x000000091f00780c */ /* 0x000fe40004fa1670 */
[----:B------:R-:W-:-:S05]  /*5350*/  F2FP.F16.E4M3.UNPACK_B R14, R14 ;  /* 0x0000000eff0e723e */ /* 0x000fca00020006ff */
[----:B------:R-:W-:-:S05]  /*5360*/  HADD2.F32 R14, -RZ, R14.H0_H0 ;  /* 0x2000000eff0e7230 */ /* 0x000fca0000004100 */
[----:B0-----:R-:W-:Y:S01]  /*5370*/  FMUL R15, R14, R9 ;  /* 0x000000090e0f7220 */ /* 0x001fe20000400000 */
[----:B------:R-:W-:-:S03]  /*5380*/  PRMT R14, RZ, 0x7610, R14 ;  /* 0x00007610ff0e7816 */ /* 0x000fc6000000000e */
[----:B------:R-:W-:-:S05]  /*5390*/  FFMA R15, R110, R8, R15 ;  /* 0x000000086e0f7223 */ /* 0x000fca000000000f */
[----:B------:R-:W-:-:S05]  /*53a0*/  F2FP.SATFINITE.E4M3.F32.PACK_AB_MERGE_C R15, RZ, R15, RZ ;  /* 0x0000000fff0f723e */ /* 0x000fca00048070ff */
[----:B------:R0:W-:Y:S01]  /*53b0*/  @!P3 STG.E.U8 desc[UR16][R10.64+0x1], R15 ;  /* 0x0000010f0a00b986 */ /* 0x0001e2000c101110 */
[----:B------:R-:W-:Y:S05]  /*53c0*/  @P5 BRA `(.L_x_113) ;  /* 0x0000000000045947 */ /* 0x000fea0003800000 */
[----:B------:R0:W5:Y:S02]  /*53d0*/  LDG.E.U8 R14, desc[UR16][R16.64+0x8] ;  /* 0x00000810100e7981 */ /* 0x000164000c1e1100 */
.L_x_113:
[----:B------:R-:W-:Y:S05]  /*53e0*/  BSYNC B1 ;  /* 0x0000000000017941 */ /* 0x000fea0003800000 */
.L_x_112:
        /* <DEDUP_REMOVED lines=12> */
.L_x_115:
[----:B------:R-:W-:Y:S05]  /*54b0*/  BSYNC B1 ;  /* 0x0000000000017941 */ /* 0x000fea0003800000 */
.L_x_114:
        /* <DEDUP_REMOVED lines=12> */
.L_x_117:
[----:B------:R-:W-:Y:S05]  /*5580*/  BSYNC B1 ;  /* 0x0000000000017941 */ /* 0x000fea0003800000 */
.L_x_116:
        /* <DEDUP_REMOVED lines=12> */
.L_x_119:
[----:B------:R-:W-:Y:S05]  /*5650*/  BSYNC B1 ;  /* 0x0000000000017941 */ /* 0x000fea0003800000 */
.L_x_118:
        /* <DEDUP_REMOVED lines=12> */
.L_x_121:
[----:B------:R-:W-:Y:S05]  /*5720*/  BSYNC B1 ;  /* 0x0000000000017941 */ /* 0x000fea0003800000 */
.L_x_120:
        /* <DEDUP_REMOVED lines=12> */
.L_x_123:
[----:B------:R-:W-:Y:S05]  /*57f0*/  BSYNC B1 ;  /* 0x0000000000017941 */ /* 0x000fea0003800000 */
.L_x_122:
        /* <DEDUP_REMOVED lines=12> */
.L_x_125:
[----:B------:R-:W-:Y:S05]  /*58c0*/  BSYNC B1 ;  /* 0x0000000000017941 */ /* 0x000fea0003800000 */
.L_x_124:
        /* <DEDUP_REMOVED lines=12> */
.L_x_127:
[----:B------:R-:W-:Y:S05]  /*5990*/  BSYNC B1 ;  /* 0x0000000000017941 */ /* 0x000fea0003800000 */
.L_x_126:
        /* <DEDUP_REMOVED lines=12> */
.L_x_129:
[----:B------:R-:W-:Y:S05]  /*5a60*/  BSYNC B1 ;  /* 0x0000000000017941 */ /* 0x000fea0003800000 */
.L_x_128:
        /* <DEDUP_REMOVED lines=12> */
.L_x_131:
[----:B------:R-:W-:Y:S05]  /*5b30*/  BSYNC B1 ;  /* 0x0000000000017941 */ /* 0x000fea0003800000 */
.L_x_130:
        /* <DEDUP_REMOVED lines=12> */
.L_x_133:
[----:B------:R-:W-:Y:S05]  /*5c00*/  BSYNC B1 ;  /* 0x0000000000017941 */ /* 0x000fea0003800000 */
.L_x_132:
        /* <DEDUP_REMOVED lines=12> */
.L_x_135:
[----:B------:R-:W-:Y:S05]  /*5cd0*/  BSYNC B1 ;  /* 0x0000000000017941 */ /* 0x000fea0003800000 */
.L_x_134:
        /* <DEDUP_REMOVED lines=12> */
.L_x_137:
[----:B------:R-:W-:Y:S05]  /*5da0*/  BSYNC B1 ;  /* 0x0000000000017941 */ /* 0x000fea0003800000 */
.L_x_136:
        /* <DEDUP_REMOVED lines=12> */
.L_x_139:
[----:B------:R-:W-:Y:S05]  /*5e70*/  BSYNC B1 ;  /* 0x0000000000017941 */ /* 0x000fea0003800000 */
.L_x_138:
        /* <DEDUP_REMOVED lines=12> */
.L_x_141:
[----:B------:R-:W-:Y:S05]  /*5f40*/  BSYNC B1 ;  /* 0x0000000000017941 */ /* 0x000fea0003800000 */
.L_x_140:
        /* <DEDUP_REMOVED lines=12> */
.L_x_143:
[----:B------:R-:W-:Y:S05]  /*6010*/  BSYNC B1 ;  /* 0x0000000000017941 */ /* 0x000fea0003800000 */
.L_x_142:
        /* <DEDUP_REMOVED lines=12> */
.L_x_145:
[----:B------:R-:W-:Y:S05]  /*60e0*/  BSYNC B1 ;  /* 0x0000000000017941 */ /* 0x000fea0003800000 */
.L_x_144:
        /* <DEDUP_REMOVED lines=12> */
.L_x_147:
[----:B------:R-:W-:Y:S05]  /*61b0*/  BSYNC B1 ;  /* 0x0000000000017941 */ /* 0x000fea0003800000 */
.L_x_146:
        /* <DEDUP_REMOVED lines=12> */
.L_x_149:
[----:B------:R-:W-:Y:S05]  /*6280*/  BSYNC B1 ;  /* 0x0000000000017941 */ /* 0x000fea0003800000 */
.L_x_148:
        /* <DEDUP_REMOVED lines=12> */
.L_x_151:
[----:B------:R-:W-:Y:S05]  /*6350*/  BSYNC B1 ;  /* 0x0000000000017941 */ /* 0x000fea0003800000 */
.L_x_150:
        /* <DEDUP_REMOVED lines=12> */
.L_x_153:
[----:B------:R-:W-:Y:S05]  /*6420*/  BSYNC B1 ;  /* 0x0000000000017941 */ /* 0x000fea0003800000 */
.L_x_152:
        /* <DEDUP_REMOVED lines=12> */
.L_x_155:
[----:B------:R-:W-:Y:S05]  /*64f0*/  BSYNC B1 ;  /* 0x0000000000017941 */ /* 0x000fea0003800000 */
.L_x_154:
        /* <DEDUP_REMOVED lines=12> */
.L_x_157:
[----:B------:R-:W-:Y:S05]  /*65c0*/  BSYNC B1 ;  /* 0x0000000000017941 */ /* 0x000fea0003800000 */
.L_x_156:
        /* <DEDUP_REMOVED lines=12> */
.L_x_159:
[----:B------:R-:W-:Y:S05]  /*6690*/  BSYNC B1 ;  /* 0x0000000000017941 */ /* 0x000fea0003800000 */
.L_x_158:
        /* <DEDUP_REMOVED lines=12> */
.L_x_161:
[----:B------:R-:W-:Y:S05]  /*6760*/  BSYNC B1 ;  /* 0x0000000000017941 */ /* 0x000fea0003800000 */
.L_x_160:
        /* <DEDUP_REMOVED lines=12> */
.L_x_163:
[----:B------:R-:W-:Y:S05]  /*6830*/  BSYNC B1 ;  /* 0x0000000000017941 */ /* 0x000fea0003800000 */
.L_x_162:
        /* <DEDUP_REMOVED lines=12> */
.L_x_165:
[----:B------:R-:W-:Y:S05]  /*6900*/  BSYNC B1 ;  /* 0x0000000000017941 */ /* 0x000fea0003800000 */
.L_x_164:
        /* <DEDUP_REMOVED lines=12> */
.L_x_167:
[----:B------:R-:W-:Y:S05]  /*69d0*/  BSYNC B1 ;  /* 0x0000000000017941 */ /* 0x000fea0003800000 */
.L_x_166:
[----:B------:R-:W-:Y:S05]  /*69e0*/  @P2 BRA `(.L_x_168) ;  /* 0x0000001000302947 */ /* 0x000fea0003800000 */
[----:B-----5:R-:W-:-:S04]  /*69f0*/  LOP3.LUT R12, R12, 0xff, RZ, 0xc0, !PT ;  /* 0x000000ff0c0c7812 */ /* 0x020fc800078ec0ff */
[----:B------:R-:W-:-:S05]  /*6a00*/  F2FP.F16.E4M3.UNPACK_B R12, R12 ;  /* 0x0000000cff0c723e */ /* 0x000fca00020006ff */
[----:B------:R-:W-:-:S05]  /*6a10*/  HADD2.F32 R12, -RZ, R12.H0_H0 ;  /* 0x2000000cff0c7230 */ /* 0x000fca0000004100 */
[----:B0--34-:R-:W-:-:S04]  /*6a20*/  FMUL R7, R12, R9 ;  /* 0x000000090c077220 */ /* 0x019fc80000400000 */
[----:B------:R-:W-:-:S05]  /*6a30*/  FFMA R7, R20, R8, R7 ;  /* 0x0000000814077223 */ /* 0x000fca0000000007 */
[----:B------:R-:W-:-:S05]  /*6a40*/  F2FP.SATFINITE.E4M3.F32.PACK_AB_MERGE_C R7, RZ, R7, RZ ;  /* 0x00000007ff07723e */ /* 0x000fca00048070ff */
[----:B------:R0:W-:Y:S01]  /*6a50*/  STG.E.U8 desc[UR16][R10.64+0x39], R7 ;  /* 0x000039070a007986 */ /* 0x0001e2000c101110 */
[----:B------:R-:W-:Y:S05]  /*6a60*/  BRA `(.L_x_168) ;  /* 0x0000001000107947 */ /* 0x000fea0003800000 */
.L_x_39:
[C---:B------:R-:W-:Y:S01]  /*6a70*/  ISETP.GE.AND P1, PT, R32.reuse, 0x1, PT ;  /* 0x000000012000780c */ /* 0x040fe20003f26270 */
[-C--:B--2---:R-:W-:Y:S01]  /*6a80*/  FMUL R145, R145, R8.reuse ;  /* 0x0000000891917220 */ /* 0x084fe20000400000 */
[----:B------:R-:W-:Y:S01]  /*6a90*/  ISETP.GE.AND P2, PT, R32, 0x9, PT ;  /* 0x000000092000780c */ /* 0x000fe20003f46270 */
[-C--:B------:R-:W-:Y:S01]  /*6aa0*/  FMUL R144, R144, R8.reuse ;  /* 0x0000000890907220 */ /* 0x080fe20000400000 */
[----:B------:R-:W-:Y:S01]  /*6ab0*/  ISETP.LT.OR P3, PT, R31, 0x1, !P1 ;  /* 0x000000011f00780c */ /* 0x000fe20004f61670 */
[-C--:B------:R-:W-:Y:S01]  /*6ac0*/  FMUL R143, R143, R8.reuse ;  /* 0x000000088f8f7220 */ /* 0x080fe20000400000 */
[C---:B------:R-:W-:Y:S01]  /*6ad0*/  ISETP.LT.OR P6, PT, R31.reuse, 0x2, !P1 ;  /* 0x000000021f00780c */ /* 0x040fe20004fc1670 */
[-C--:B------:R-:W-:Y:S01]  /*6ae0*/  FMUL R142, R142, R8.reuse ;  /* 0x000000088e8e7220 */ /* 0x080fe20000400000 */
[----:B------:R-:W-:Y:S01]  /*6af0*/  ISETP.LT.OR P5, PT, R31, 0x1, !P2 ;  /* 0x000000011f00780c */ /* 0x000fe200057a1670 */
[-C--:B------:R-:W-:Y:S01]  /*6b00*/  FMUL R141, R141, R8.reuse ;  /* 0x000000088d8d7220 */ /* 0x080fe20000400000 */
[----:B------:R-:W-:Y:S01]  /*6b10*/  F2FP.SATFINITE.E4M3.F32.PACK_AB_MERGE_C R145, RZ, R145, RZ ;  /* 0x00000091ff91723e */ /* 0x000fe200048070ff */
[----:B------:R-:W-:Y:S01]  /*6b20*/  FMUL R140, R140, R8 ;  /* 0x000000088c8c7220 */ /* 0x000fe20000400000 */
[----:B------:R-:W-:Y:S01]  /*6b30*/  F2FP.SATFINITE.E4M3.F32.PACK_AB_MERGE_C R7, RZ, R144, RZ ;  /* 0x00000090ff07723e */ /* 0x000fe200048070ff */
[-C--:B------:R-:W-:Y:S01]  /*6b40*/  FMUL R139, R139, R8.reuse ;  /* 0x000000088b8b7220 */ /* 0x080fe20000400000 */
[----:B------:R-:W-:Y:S01]  /*6b50*/  F2FP.SATFINITE.E4M3.F32.PACK_AB_MERGE_C R143, RZ, R143, RZ ;  /* 0x0000008fff8f723e */ /* 0x000fe200048070ff */
[----:B------:R-:W-:Y:S01]  /*6b60*/  FMUL R138, R138, R8 ;  /* 0x000000088a8a7220 */ /* 0x000fe20000400000 */
[----:B------:R-:W-:Y:S01]  /*6b70*/  F2FP.SATFINITE.E4M3.F32.PACK_AB_MERGE_C R25, RZ, R142, RZ ;  /* 0x0000008eff19723e */ /* 0x000fe200048070ff */
[----:B------:R-:W-:Y:S01]  /*6b80*/  @!P3 STG.E.U8 desc[UR16][R16.64], R145 ;  /* 0x000000911000b986 */ /* 0x000fe2000c101110 */
[----:B------:R-:W-:Y:S01]  /*6b90*/  ISETP.LT.OR P3, PT, R31, 0x2, !P2 ;  /* 0x000000021f00780c */ /* 0x000fe20005761670 */
[-C--:B------:R-:W-:Y:S01]  /*6ba0*/  FMUL R137, R137, R8.reuse ;  /* 0x0000000889897220 */ /* 0x080fe20000400000 */
[----:B------:R-:W-:Y:S01]  /*6bb0*/  F2FP.SATFINITE.E4M3.F32.PACK_AB_MERGE_C R141, RZ, R141, RZ ;  /* 0x0000008dff8d723e */ /* 0x000fe200048070ff */
[----:B------:R0:W-:Y:S01]  /*6bc0*/  @!P6 STG.E.U8 desc[UR16][R16.64+0x1], R7 ;  /* 0x000001071000e986 */ /* 0x0001e2000c101110 */
[C---:B------:R-:W-:Y:S01]  /*6bd0*/  ISETP.LT.OR P6, PT, R31.reuse, 0x9, !P1 ;  /* 0x000000091f00780c */ /* 0x040fe20004fc1670 */
[-C--:B------:R-:W-:Y:S01]  /*6be0*/  FMUL R136, R136, R8.reuse ;  /* 0x0000000888887220 */ /* 0x080fe20000400000 */
[----:B------:R-:W-:Y:S01]  /*6bf0*/  F2FP.SATFINITE.E4M3.F32.PACK_AB_MERGE_C R139, RZ, R139, RZ ;  /* 0x0000008bff8b723e */ /* 0x000fe200048070ff */
[----:B------:R-:W-:Y:S01]  /*6c00*/  @!P5 STG.E.U8 desc[UR16][R14.64], R143 ;  /* 0x0000008f0e00d986 */ /* 0x000fe2000c101110 */
[----:B------:R-:W-:Y:S01]  /*6c10*/  ISETP.LT.OR P5, PT, R31, 0xa, !P1 ;  /* 0x0000000a1f00780c */ /* 0x000fe20004fa1670 */
[----:B------:R-:W-:Y:S01]  /*6c20*/  FMUL R135, R135, R8 ;  /* 0x0000000887877220 */ /* 0x000fe20000400000 */
[----:B------:R-:W-:Y:S01]  /*6c30*/  F2FP.SATFINITE.E4M3.F32.PACK_AB_MERGE_C R27, RZ, R138, RZ ;  /* 0x0000008aff1b723e */ /* 0x000fe200048070ff */
[-C--:B------:R-:W-:Y:S01]  /*6c40*/  FMUL R134, R134, R8.reuse ;  /* 0x0000000886867220 */ /* 0x080fe20000400000 */
[----:B------:R-:W-:Y:S01]  /*6c50*/  F2FP.SATFINITE.E4M3.F32.PACK_AB_MERGE_C R137, RZ, R137, RZ ;  /* 0x00000089ff89723e */ /* 0x000fe200048070ff */
[----:B------:R1:W-:Y:S01]  /*6c60*/  @!P3 STG.E.U8 desc[UR16][R14.64+0x1], R25 ;  /* 0x000001190e00b986 */ /* 0x0003e2000c101110 */
[----:B------:R-:W-:Y:S01]  /*6c70*/  ISETP.LT.OR P3, PT, R31, 0x9, !P2 ;  /* 0x000000091f00780c */ /* 0x000fe20005761670 */
[----:B------:R-:W-:Y:S01]  /*6c80*/  FMUL R133, R133, R8 ;  /* 0x0000000885857220 */ /* 0x000fe20000400000 */
[----:B0-----:R-:W-:Y:S01]  /*6c90*/  F2FP.SATFINITE.E4M3.F32.PACK_AB_MERGE_C R7, RZ, R140, RZ ;  /* 0x0000008cff07723e */ /* 0x001fe200048070ff */
[----:B------:R-:W-:Y:S01]  /*6ca0*/  @!P6 STG.E.U8 desc[UR16][R16.64+0x8], R141 ;  /* 0x0000088d1000e986 */ /* 0x000fe2000c101110 */
[C---:B------:R-:W-:Y:S01]  /*6cb0*/  ISETP.LT.OR P6, PT, R31.reuse, 0xa, !P2 ;  /* 0x0000000a1f00780c */ /* 0x040fe200057c1670 */
[-C--:B------:R-:W-:Y:S01]  /*6cc0*/  FMUL R132, R132, R8.reuse ;  /* 0x0000000884847220 */ /* 0x080fe20000400000 */
[----:B------:R-:W-:Y:S01]  /*6cd0*/  F2FP.SATFINITE.E4M3.F32.PACK_AB_MERGE_C R135, RZ, R135, RZ ;  /* 0x00000087ff87723e */ /* 0x000fe200048070ff */
[----:B------:R0:W-:Y:S01]  /*6ce0*/  @!P5 STG.E.U8 desc[UR16][R16.64+0x9], R7 ;  /* 0x000009071000d986 */ /* 0x0001e2000c101110 */
[----:B------:R-:W-:Y:S01]  /*6cf0*/  ISETP.LT.OR P5, PT, R31, 0x11, !P1 ;  /* 0x000000111f00780c */ /* 0x000fe20004fa1670 */
[-C--:B------:R-:W-:Y:S01]  /*6d00*/  FMUL R131, R131, R8.reuse ;  /* 0x0000000883837220 */ /* 0x080fe20000400000 */
[----:B------:R-:W-:Y:S01]  /*6d10*/  F2FP.SATFINITE.E4M3.F32.PACK_AB_MERGE_C R133, RZ, R133, RZ ;  /* 0x00000085ff85723e */ /* 0x000fe200048070ff */
[----:B------:R-:W-:Y:S01]  /*6d20*/  FMUL R130, R130, R8 ;  /* 0x0000000882827220 */ /* 0x000fe20000400000 */
[----:B-1----:R-:W-:Y:S01]  /*6d30*/  F2FP.SATFINITE.E4M3.F32.PACK_AB_MERGE_C R25, RZ, R134, RZ ;  /* 0x00000086ff19723e */ /* 0x002fe200048070ff */
[----:B------:R-:W-:Y:S01]  /*6d40*/  @!P3 STG.E.U8 desc[UR16][R14.64+0x8], R139 ;  /* 0x0000088b0e00b986 */ /* 0x000fe2000c101110 */
[----:B------:R-:W-:Y:S01]  /*6d50*/  ISETP.LT.OR P3, PT, R31, 0x12, !P1 ;  /* 0x000000121f00780c */ /* 0x000fe20004f61670 */
[-C--:B------:R-:W-:Y:S01]  /*6d60*/  FMUL R129, R129, R8.reuse ;  /* 0x0000000881817220 */ /* 0x080fe20000400000 */
[----:B------:R-:W-:Y:S01]  /*6d70*/  F2FP.SATFINITE.E4M3.F32.PACK_AB_MERGE_C R131, RZ, R131, RZ ;  /* 0x00000083ff83723e */ /* 0x000fe200048070ff */
[----:B------:R1:W-:Y:S01]  /*6d80*/  @!P6 STG.E.U8 desc[UR16][R14.64+0x9], R27 ;  /* 0x0000091b0e00e986 */ /* 0x0003e2000c101110 */
[C---:B------:R-:W-:Y:S01]  /*6d90*/  ISETP.LT.OR P6, PT, R31.reuse, 0x11, !P2 ;  /* 0x000000111f00780c */ /* 0x040fe200057c1670 */
[----:B------:R-:W-:Y:S01]  /*6da0*/  FMUL R128, R128, R8 ;  /* 0x0000000880807220 */ /* 0x000fe20000400000 */
[----:B0-----:R-:W-:Y:S01]  /*6db0*/  F2FP.SATFINITE.E4M3.F32.PACK_AB_MERGE_C R7, RZ, R136, RZ ;  /* 0x00000088ff07723e */ /* 0x001fe200048070ff */
[----:B------:R-:W-:Y:S01]  /*6dc0*/  @!P5 STG.E.U8 desc[UR16][R16.64+0x10], R137 ;  /* 0x000010891000d986 */ /* 0x000fe2000c101110 */
[----:B------:R-:W-:Y:S01]  /*6dd0*/  ISETP.LT.OR P5, PT, R31, 0x12, !P2 ;  /* 0x000000121f00780c */ /* 0x000fe200057a1670 */
[-C--:B------:R-:W-:Y:S01]  /*6de0*/  FMUL R127, R127, R8.reuse ;  /* 0x000000087f7f7220 */ /* 0x080fe20000400000 */
[----:B------:R-:W-:Y:S01]  /*6df0*/  F2FP.SATFINITE.E4M3.F32.PACK_AB_MERGE_C R129, RZ, R129, RZ ;  /* 0x00000081ff81723e */ /* 0x000fe200048070ff */
[-C--:B------:R-:W-:Y:S01]  /*6e00*/  FMUL R126, R126, R8.reuse ;  /* 0x000000087e7e7220 */ /* 0x080fe20000400000 */
[-C--:B------:R-:W-:Y:S01]  /*6e10*/  FMUL R125, R125, R8.reuse ;  /* 0x000000087d7d7220 */ /* 0x080fe20000400000 */
[----:B------:R0:W-:Y:S01]  /*6e20*/  @!P3 STG.E.U8 desc[UR16][R16.64+0x11], R7 ;  /* 0x000011071000b986 */ /* 0x0001e2000c101110 */
[C---:B------:R-:W-:Y:S01]  /*6e30*/  ISETP.LT.OR P3, PT, R31.reuse, 0x19, !P1 ;  /* 0x000000191f00780c */ /* 0x040fe20004f61670 */
[----:B------:R-:W-:Y:S01]  /*6e40*/  FMUL R124, R124, R8 ;  /* 0x000000087c7c7220 */ /* 0x000fe20000400000 */
[----:B-1----:R-:W-:Y:S01]  /*6e50*/  F2FP.SATFINITE.E4M3.F32.PACK_AB_MERGE_C R27, RZ, R132, RZ ;  /* 0x00000084ff1b723e */ /* 0x002fe200048070ff */
[----:B------:R-:W-:Y:S01]  /*6e60*/  @!P6 STG.E.U8 desc[UR16][R14.64+0x10], R135 ;  /* 0x000010870e00e986 */ /* 0x000fe2000c101110 */
[----:B------:R-:W-:Y:S01]  /*6e70*/  ISETP.LT.OR P6, PT, R31, 0x1a, !P1 ;  /* 0x0000001a1f00780c */ /* 0x000fe20004fc1670 */
[-C--:B------:R-:W-:Y:S01]  /*6e80*/  FMUL R123, R123, R8.reuse ;  /* 0x000000087b7b7220 */ /* 0x080fe20000400000 */
[----:B------:R-:W-:Y:S01]  /*6e90*/  F2FP.SATFINITE.E4M3.F32.PACK_AB_MERGE_C R127, RZ, R127, RZ ;  /* 0x0000007fff7f723e */ /* 0x000fe200048070ff */
[----:B------:R1:W-:Y:S01]  /*6ea0*/  @!P5 STG.E.U8 desc[UR16][R14.64+0x11], R25 ;  /* 0x000011190e00d986 */ /* 0x0003e2000c101110 */
[----:B------:R-:W-:Y:S01]  /*6eb0*/  ISETP.LT.OR P5, PT, R31, 0x19, !P2 ;  /* 0x000000191f00780c */ /* 0x000fe200057a1670 */
[-C--:B------:R-:W-:Y:S01]  /*6ec0*/  FMUL R122, R122, R8.reuse ;  /* 0x000000087a7a7220 */ /* 0x080fe20000400000 */
[----:B------:R-:W-:Y:S01]  /*6ed0*/  F2FP.SATFINITE.E4M3.F32.PACK_AB_MERGE_C R125, RZ, R125, RZ ;  /* 0x0000007dff7d723e */ /* 0x000fe200048070ff */
        /* <DEDUP_REMOVED lines=8> */
[----:B------:R-:W-:Y:S01]  /*6f60*/  FMUL R119, R119, R8 ;  /* 0x0000000877777220 */ /* 0x000fe20000400000 */
[----:B-1----:R-:W-:Y:S01]  /*6f70*/  F2FP.SATFINITE.E4M3.F32.PACK_AB_MERGE_C R25, RZ, R128, RZ ;  /* 0x00000080ff19723e */ /* 0x002fe200048070ff */
[----:B------:R-:W-:Y:S01]  /*6f80*/  @!P5 STG.E.U8 desc[UR16][R14.64+0x18], R131 ;  /* 0x000018830e00d986 */ /* 0x000fe2000c101110 */
[----:B------:R-:W-:Y:S01]  /*6f90*/  ISETP.LT.OR P5, PT, R31, 0x22, !P1 ;  /* 0x000000221f00780c */ /* 0x000fe20004fa1670 */
[-C--:B------:R-:W-:Y:S01]  /*6fa0*/  FMUL R118, R118, R8.reuse ;  /* 0x0000000876767220 */ /* 0x080fe20000400000 */
[----:B------:R-:W-:Y:S01]  /*6fb0*/  F2FP.SATFINITE.E4M3.F32.PACK_AB_MERGE_C R121, RZ, R121, RZ ;  /* 0x00000079ff79723e */ /* 0x000fe200048070ff */
[-C--:B------:R-:W-:Y:S01]  /*6fc0*/  FMUL R117, R117, R8.reuse ;  /* 0x0000000875757220 */ /* 0x080fe20000400000 */
[----:B------:R-:W-:Y:S01]  /*6fd0*/  F2FP.SATFINITE.E4M3.F32.PACK_AB_MERGE_C R119, RZ, R119, RZ ;  /* 0x00000077ff77723e */ /* 0x000fe200048070ff */
[----:B------:R1:W-:Y:S01]  /*6fe0*/  @!P3 STG.E.U8 desc[UR16][R14.64+0x19], R7 ;  /* 0x000019070e00b986 */ /* 0x0003e2000c101110 */
[C---:B------:R-:W-:Y:S01]  /*6ff0*/  ISETP.LT.OR P3, PT, R31.reuse, 0x21, !P2 ;  /* 0x000000211f00780c */ /* 0x040fe20005761670 */
        /* <DEDUP_REMOVED lines=9> */
[----:B------:R-:W-:Y:S01]  /*7090*/  FMUL R113, R113, R8 ;  /* 0x0000000871717220 */ /* 0x000fe20000400000 */
[----:B-1----:R-:W-:Y:S01]  /*70a0*/  F2FP.SATFINITE.E4M3.F32.PACK_AB_MERGE_C R7, RZ, R124, RZ ;  /* 0x0000007cff07723e */ /* 0x002fe200048070ff */
[-C--:B------:R-:W-:Y:S01]  /*70b0*/  FMUL R112, R112, R8.reuse ;  /* 0x0000000870707220 */ /* 0x080fe20000400000 */
        /* <DEDUP_REMOVED lines=29> */
[----:B------:R-:W-:Y:S01]  /*7290*/  ISETP.LT.OR P3, PT, R31, 0x32, !P2 ;  /* 0x000000321f00780c */ /* 0x000fe20005761670 */
[-C--:B------:R-:W-:Y:S01]  /*72a0*/  FMUL R103, R103, R8.reuse ;  /* 0x0000000867677220 */ /* 0x080fe20000400000 */
[----:B------:R-:W-:Y:S01]  /*72b0*/  F2FP.SATFINITE.E4M3.F32.PACK_AB_MERGE_C R105, RZ, R105, RZ ;  /* 0x00000069ff69723e */ /* 0x000fe200048070ff */
[----:B------:R0:W-:Y:S01]  /*72c0*/  @!P6 STG.E.U8 desc[UR16][R16.64+0x31], R27 ;  /* 0x0000311b1000e986 */ /* 0x0001e2000c101110 */
[C---:B------:R-:W-:Y:S01]  /*72d0*/  ISETP.LT.OR P6, PT, R31.reuse, 0x39, !P1 ;  /* 0x000000391f00780c */ /* 0x040fe20004fc1670 */
[-C--:B------:R-:W-:Y:S01]  /*72e0*/  FMUL R102, R102, R8.reuse ;  /* 0x0000000866667220 */ /* 0x080fe20000400000 */
[C---:B------:R-:W-:Y:S01]  /*72f0*/  ISETP.LT.OR P1, PT, R31.reuse, 0x3a, !P1 ;  /* 0x0000003a1f00780c */ /* 0x040fe20004f21670 */
[----:B------:R-:W-:Y:S01]  /*7300*/  @!P5 STG.E.U8 desc[UR16][R14.64+0x30], R119 ;  /* 0x000030770e00d986 */ /* 0x000fe2000c101110 */
[C---:B------:R-:W-:Y:S01]  /*7310*/  ISETP.LT.OR P5, PT, R31.reuse, 0x39, !P2 ;  /* 0x000000391f00780c */ /* 0x040fe200057a1670 */
[-C--:B------:R-:W-:Y:S01]  /*7320*/  FMUL R100, R100, R8.reuse ;  /* 0x0000000864647220 */ /* 0x080fe20000400000 */
[----:B------:R-:W-:Y:S01]  /*7330*/  ISETP.LT.OR P2, PT, R31, 0x3a, !P2 ;  /* 0x0000003a1f00780c */ /* 0x000fe20005741670 */
[----:B------:R-:W-:Y:S01]  /*7340*/  FMUL R101, R101, R8 ;  /* 0x0000000865657220 */ /* 0x000fe20000400000 */
[----:B-1----:R-:W-:Y:S01]  /*7350*/  F2FP.SATFINITE.E4M3.F32.PACK_AB_MERGE_C R25, RZ, R116, RZ ;  /* 0x00000074ff19723e */ /* 0x002fe200048070ff */
[----:B------:R1:W-:Y:S01]  /*7360*/  @!P3 STG.E.U8 desc[UR16][R14.64+0x31], R7 ;  /* 0x000031070e00b986 */ /* 0x0003e2000c101110 */
[C---:B------:R-:W-:Y:S01]  /*7370*/  ISETP.GE.AND P3, PT, R32.reuse, 0x89, PT ;  /* 0x000000892000780c */ /* 0x040fe20003f66270 */
[----:B------:R-:W-:Y:S01]  /*7380*/  FMUL R99, R99, R8 ;  /* 0x0000000863637220 */ /* 0x000fe20000400000 */
[----:B0-----:R-:W-:Y:S01]  /*7390*/  F2FP.SATFINITE.E4M3.F32.PACK_AB_MERGE_C R27, RZ, R114, RZ ;  /* 0x00000072ff1b723e */ /* 0x001fe200048070ff */
[----:B------:R-:W-:Y:S01]  /*73a0*/  @!P6 STG.E.U8 desc[UR16][R16.64+0x38], R117 ;  /* 0x000038751000e986 */ /* 0x000fe2000c101110 */
[----:B------:R-:W-:Y:S01]  /*73b0*/  ISETP.GE.AND P6, PT, R32, 0x81, PT ;  /* 0x000000812000780c */ /* 0x000fe20003fc6270 */
[-C--:B------:R-:W-:Y:S01]  /*73c0*/  FMUL R98, R98, R8.reuse ;  /* 0x0000000862627220 */ /* 0x080fe20000400000 */
[----:B------:R-:W-:Y:S01]  /*73d0*/  F2FP.SATFINITE.E4M3.F32.PACK_AB_MERGE_C R103, RZ, R103, RZ ;  /* 0x00000067ff67723e */ /* 0x000fe200048070ff */
[----:B------:R0:W-:Y:S01]  /*73e0*/  @!P1 STG.E.U8 desc[UR16][R16.64+0x39], R25 ;  /* 0x0000391910009986 */ /* 0x0001e2000c101110 */
[----:B------:R-:W-:Y:S01]  /*73f0*/  ISETP.LT.OR P1, PT, R31, 0x1, !P6 ;  /* 0x000000011f00780c */ /* 0x000fe20007721670 */
[-C--:B------:R-:W-:Y:S01]  /*7400*/  FMUL R97, R97, R8.reuse ;  /* 0x0000000861617220 */ /* 0x080fe20000400000 */
[----:B------:R-:W-:Y:S01]  /*7410*/  F2FP.SATFINITE.E4M3.F32.PACK_AB_MERGE_C R101, RZ, R101, RZ ;  /* 0x00000065ff65723e */ /* 0x000fe200048070ff */
[----:B------:R-:W-:Y:S01]  /*7420*/  @!P2 STG.E.U8 desc[UR16][R14.64+0x39], R27 ;  /* 0x0000391b0e00a986 */ /* 0x000fe2000c101110 */
[C---:B------:R-:W-:Y:S01]  /*7430*/  ISETP.LT.OR P2, PT, R31.reuse, 0x2, !P6 ;  /* 0x000000021f00780c */ /* 0x040fe20007741670 */
[----:B------:R-:W-:Y:S01]  /*7440*/  FMUL R96, R96, R8 ;  /* 0x0000000860607220 */ /* 0x000fe20000400000 */
[----:B-1----:R-:W-:Y:S01]  /*7450*/  F2FP.SATFINITE.E4M3.F32.PACK_AB_MERGE_C R7, RZ, R112, RZ ;  /* 0x00000070ff07723e */ /* 0x002fe200048070ff */
        /* <DEDUP_REMOVED lines=45> */
[----:B------:R-:W-:Y:S01]  /*7730*/  FMUL R20, R20, R8 ;  /* 0x0000000814147220 */ /* 0x000fe20000400000 */
[----:B------:R-:W-:-:S03]  /*7740*/  F2FP.SATFINITE.E4M3.F32.PACK_AB_MERGE_C R19, RZ, R19, RZ ;  /* 0x00000013ff13723e */ /* 0x000fc600048070ff */
[----:B------:R-:W-:Y:S02]  /*7750*/  F2FP.SATFINITE.E4M3.F32.PACK_AB_MERGE_C R21, RZ, R21, RZ ;  /* 0x00000015ff15723e */ /* 0x000fe400048070ff */
[----:B-1----:R-:W-:Y:S01]  /*7760*/  F2FP.SATFINITE.E4M3.F32.PACK_AB_MERGE_C R7, RZ, R100, RZ ;  /* 0x00000064ff07723e */ /* 0x002fe200048070ff */
[----:B------:R0:W-:Y:S01]  /*7770*/  @!P2 STG.E.U8 desc[UR16][R12.64+0x11], R15 ;  /* 0x0000110f0c00a986 */ /* 0x0001e2000c101110 */
[----:B------:R-:W-:-:S03]  /*7780*/  ISETP.LT.OR P2, PT, R31, 0x1a, !P6 ;  /* 0x0000001a1f00780c */ /* 0x000fc60007741670 */
[----:B------:R-:W-:Y:S01]  /*7790*/  @!P1 STG.E.U8 desc[UR16][R10.64+0x10], R103 ;  /* 0x000010670a009986 */ /* 0x000fe2000c101110 */
[----:B------:R-:W-:-:S03]  /*77a0*/  ISETP.LT.OR P1, PT, R31, 0x19, !P6 ;  /* 0x000000191f00780c */ /* 0x000fc60007721670 */
[----:B------:R1:W-:Y:S01]  /*77b0*/  @!P5 STG.E.U8 desc[UR16][R10.64+0x11], R17 ;  /* 0x000011110a00d986 */ /* 0x0003e2000c101110 */
[----:B------:R-:W-:Y:S02]  /*77c0*/  ISETP.LT.OR P5, PT, R31, 0x19, !P3 ;  /* 0x000000191f00780c */ /* 0x000fe40005fa1670 */
[----:B0-----:R-:W-:-:S03]  /*77d0*/  F2FP.SATFINITE.E4M3.F32.PACK_AB_MERGE_C R15, RZ, R98, RZ ;  /* 0x00000062ff0f723e */ /* 0x001fc600048070ff */
[----:B------:R0:W-:Y:S01]  /*77e0*/  @!P2 STG.E.U8 desc[UR16][R12.64+0x19], R7 ;  /* 0x000019070c00a986 */ /* 0x0001e2000c101110 */
[----:B------:R-:W-:-:S03]  /*77f0*/  ISETP.LT.OR P2, PT, R31, 0x1a, !P3 ;  /* 0x0000001a1f00780c */ /* 0x000fc60005f41670 */
[----:B------:R-:W-:Y:S01]  /*7800*/  @!P1 STG.E.U8 desc[UR16][R12.64+0x18], R101 ;  /* 0x000018650c009986 */ /* 0x000fe2000c101110 */
[C---:B------:R-:W-:Y:S02]  /*7810*/  ISETP.LT.OR P1, PT, R31.reuse, 0x21, !P6 ;  /* 0x000000211f00780c */ /* 0x040fe40007721670 */
[----:B-1----:R-:W-:Y:S01]  /*7820*/  F2FP.SATFINITE.E4M3.F32.PACK_AB_MERGE_C R17, RZ, R96, RZ ;  /* 0x00000060ff11723e */ /* 0x002fe200048070ff */
[----:B------:R-:W-:Y:S01]  /*7830*/  @!P5 STG.E.U8 desc[UR16][R10.64+0x18], R99 ;  /* 0x000018630a00d986 */ /* 0x000fe2000c101110 */
[----:B------:R-:W-:Y:S02]  /*7840*/  ISETP.LT.OR P5, PT, R31, 0x22, !P6 ;  /* 0x000000221f00780c */ /* 0x000fe400077a1670 */
[----:B0-----:R-:W-:-:S03]  /*7850*/  F2FP.SATFINITE.E4M3.F32.PACK_AB_MERGE_C R7, RZ, R94, RZ ;  /* 0x0000005eff07723e */ /* 0x001fc600048070ff */
        /* <DEDUP_REMOVED lines=21> */
[----:B0-----:R-:W-:-:S07]  /*79b0*/  F2FP.SATFINITE.E4M3.F32.PACK_AB_MERGE_C R15, RZ, R18, RZ ;  /* 0x00000012ff0f723e */ /* 0x001fce00048070ff */
[----:B------:R-:W-:Y:S01]  /*79c0*/  @!P1 STG.E.U8 desc[UR16][R12.64+0x30], R89 ;  /* 0x000030590c009986 */ /* 0x000fe2000c101110 */
[C---:B------:R-:W-:Y:S02]  /*79d0*/  ISETP.LT.OR P1, PT, R31.reuse, 0x39, !P6 ;  /* 0x000000391f00780c */ /* 0x040fe40007721670 */
[C---:B------:R-:W-:Y:S01]  /*79e0*/  ISETP.LT.OR P6, PT, R31.reuse, 0x3a, !P6 ;  /* 0x0000003a1f00780c */ /* 0x040fe200077c1670 */
[----:B------:R0:W-:Y:S01]  /*79f0*/  @!P5 STG.E.U8 desc[UR16][R12.64+0x31], R7 ;  /* 0x000031070c00d986 */ /* 0x0001e2000c101110 */
[C---:B------:R-:W-:Y:S02]  /*7a00*/  ISETP.LT.OR P5, PT, R31.reuse, 0x32, !P3 ;  /* 0x000000321f00780c */ /* 0x040fe40005fa1670 */
[----:B-1----:R-:W-:Y:S01]  /*7a10*/  F2FP.SATFINITE.E4M3.F32.PACK_AB_MERGE_C R17, RZ, R20, RZ ;  /* 0x00000014ff11723e */ /* 0x002fe200048070ff */
[----:B------:R1:W-:Y:S01]  /*7a20*/  @!P2 STG.E.U8 desc[UR16][R10.64+0x30], R23 ;  /* 0x000030170a00a986 */ /* 0x0003e2000c101110 */
[C---:B------:R-:W-:Y:S02]  /*7a30*/  ISETP.LT.OR P2, PT, R31.reuse, 0x39, !P3 ;  /* 0x000000391f00780c */ /* 0x040fe40005f41670 */
[----:B------:R-:W-:-:S02]  /*7a40*/  ISETP.LT.OR P3, PT, R31, 0x3a, !P3 ;  /* 0x0000003a1f00780c */ /* 0x000fc40005f61670 */
[----:B0-----:R-:W-:-:S05]  /*7a50*/  F2FP.SATFINITE.E4M3.F32.PACK_AB_MERGE_C R7, RZ, R22, RZ ;  /* 0x00000016ff07723e */ /* 0x001fca00048070ff */
[----:B------:R1:W-:Y:S04]  /*7a60*/  @!P5 STG.E.U8 desc[UR16][R10.64+0x31], R7 ;  /* 0x000031070a00d986 */ /* 0x0003e8000c101110 */
[----:B------:R1:W-:Y:S04]  /*7a70*/  @!P1 STG.E.U8 desc[UR16][R12.64+0x38], R19 ;  /* 0x000038130c009986 */ /* 0x0003e8000c101110 */
[----:B------:R1:W-:Y:S04]  /*7a80*/  @!P6 STG.E.U8 desc[UR16][R12.64+0x39], R15 ;  /* 0x0000390f0c00e986 */ /* 0x0003e8000c101110 */
[----:B------:R1:W-:Y:S04]  /*7a90*/  @!P2 STG.E.U8 desc[UR16][R10.64+0x38], R21 ;  /* 0x000038150a00a986 */ /* 0x0003e8000c101110 */
[----:B------:R1:W-:Y:S02]  /*7aa0*/  @!P3 STG.E.U8 desc[UR16][R10.64+0x39], R17 ;  /* 0x000039110a00b986 */ /* 0x0003e4000c101110 */
.L_x_168:
[----:B------:R-:W-:Y:S05]  /*7ab0*/  BSYNC B0 ;  /* 0x0000000000007941 */ /* 0x000fea0003800000 */
.L_x_38:
[----:B------:R-:W-:Y:S01]  /*7ac0*/  ULDC UR6, c[0x0][0xc] ;  /* 0x0000030000067ab9 */ /* 0x000fe20000000800 */
[----:B------:R-:W-:Y:S01]  /*7ad0*/  ULDC UR7, c[0x0][0x10] ;  /* 0x0000040000077ab9 */ /* 0x000fe20000000800 */
[----:B01-34-:R-:W0:Y:S01]  /*7ae0*/  LDC R7, c[0x0][0x14] ;  /* 0x00000500ff077b82 */ /* 0x01be220000000800 */
[----:B------:R-:W-:Y:S01]  /*7af0*/  UIMAD.WIDE.U32 UR6, UR6, UR7, URZ ;  /* 0x00000007060672a5 */ /* 0x000fe2000f8e003f */
[----:B------:R-:W-:Y:S02]  /*7b00*/  IMAD.MOV.U32 R10, RZ, RZ, -0x1 ;  /* 0xffffffffff0a7424 */ /* 0x000fe400078e00ff */
[----:B------:R-:W-:-:S03]  /*7b10*/  IMAD.MOV.U32 R6, RZ, RZ, -0x1 ;  /* 0xffffffffff067424 */ /* 0x000fc600078e00ff */
[----:B0-----:R-:W-:-:S04]  /*7b20*/  IMAD.WIDE.U32 R2, R7, UR6, R2 ;  /* 0x0000000607027c25 */ /* 0x001fc8000f8e0002 */
[----:B------:R-:W-:Y:S01]  /*7b30*/  IMAD R7, R7, UR7, RZ ;  /* 0x0000000707077c24 */ /* 0x000fe2000f8e02ff */
[----:B------:R-:W-:Y:S02]  /*7b40*/  ULDC.64 UR6, c[0x0][0x650] ;  /* 0x0001940000067ab9 */ /* 0x000fe40000000a00 */
[----:B------:R-:W-:Y:S01]  /*7b50*/  ISETP.GE.U32.AND P1, PT, R2, UR6, PT ;  /* 0x0000000602007c0c */ /* 0x000fe2000bf26070 */
[--C-:B------:R-:W-:Y:S01]  /*7b60*/  IMAD.IADD R3, R3, 0x1, R7.reuse ;  /* 0x0000000103037824 */ /* 0x100fe200078e0207 */
[----:B------:R-:W-:-:S04]  /*7b70*/  PRMT R7, RZ, 0x7610, R7 ;  /* 0x00007610ff077816 */ /* 0x000fc80000000007 */
[----:B------:R-:W-:-:S13]  /*7b80*/  ISETP.GE.U32.AND.EX P1, PT, R3, UR7, PT, P1 ;  /* 0x0000000703007c0c */ /* 0x000fda000bf26110 */
[----:B------:R-:W-:Y:S05]  /*7b90*/  @P1 BRA `(.L_x_169) ;  /* 0x0000000400601947 */ /* 0x000fea0003800000 */
[----:B------:R-:W0:Y:S01]  /*7ba0*/  S2R R20, SR_CTAID.X ;  /* 0x0000000000147919 */ /* 0x000e220000002500 */
[----:B------:R-:W1:Y:S01]  /*7bb0*/  LDC.64 R14, c[0x0][0x628] ;  /* 0x00018a00ff0e7b82 */ /* 0x000e620000000a00 */
[----:B------:R-:W-:Y:S01]  /*7bc0*/  ULDC UR6, c[0x0][0x150] ;  /* 0x0000540000067ab9 */ /* 0x000fe20000000800 */
[----:B-----5:R-:W-:Y:S01]  /*7bd0*/  IMAD.MOV.U32 R12, RZ, RZ, R2 ;  /* 0x000000ffff0c7224 */ /* 0x020fe200078e0002 */
[----:B------:R-:W3:Y:S01]  /*7be0*/  S2R R22, SR_CTAID.Y ;  /* 0x0000000000167919 */ /* 0x000ee20000002600 */
[----:B------:R-:W-:-:S04]  /*7bf0*/  IMAD.MOV.U32 R13, RZ, RZ, R3 ;  /* 0x000000ffff0d7224 */ /* 0x000fc800078e0003 */
[----:B------:R-:W4:Y:S08]  /*7c00*/  LDC R23, c[0x0][0x144] ;  /* 0x00005100ff177b82 */ /* 0x000f300000000800 */
[----:B--2---:R-:W2:Y:S08]  /*7c10*/  LDC R16, c[0x0][0x630] ;  /* 0x00018c00ff107b82 */ /* 0x004eb00000000800 */
[----:B------:R-:W2:Y:S01]  /*7c20*/  LDC.64 R18, c[0x0][0x620] ;  /* 0x00018800ff127b82 */ /* 0x000ea20000000a00 */
[----:B-1----:R-:W-:-:S04]  /*7c30*/  ISETP.NE.U32.AND P1, PT, R14, RZ, PT ;  /* 0x000000ff0e00720c */ /* 0x002fc80003f25070 */
[----:B------:R-:W-:Y:S02]  /*7c40*/  ISETP.NE.AND.EX P1, PT, R15, RZ, PT, P1 ;  /* 0x000000ff0f00720c */ /* 0x000fe40003f25310 */
[----:B0-----:R-:W-:-:S05]  /*7c50*/  I2FP.F32.U32 R6, R20 ;  /* 0x0000001400067245 */ /* 0x001fca0000201000 */
[----:B------:R-:W-:-:S04]  /*7c60*/  FMUL R6, R6, UR6 ;  /* 0x0000000606067c20 */ /* 0x000fc80008400000 */
[----:B------:R0:W1:Y:S02]  /*7c70*/  F2I.U32.TRUNC.NTZ R21, R6 ;  /* 0x0000000600157305 */ /* 0x000064000020f000 */
[----:B---34-:R-:W-:Y:S05]  /*7c80*/  @!P1 BRA `(.L_x_170) ;  /* 0x0000000000289947 */ /* 0x018fea0003800000 */
[----:B------:R-:W3:Y:S02]  /*7c90*/  LDC R7, c[0x0][0x634] ;  /* 0x00018d00ff077b82 */ /* 0x000ee40000000800 */
[----:B---3--:R-:W-:-:S05]  /*7ca0*/  IADD3 R13, P1, R2, R7, RZ ;  /* 0x00000007020d7210 */ /* 0x008fca0007f3e0ff */
[----:B------:R-:W-:-:S04]  /*7cb0*/  IMAD.X R17, RZ, RZ, R3, P1 ;  /* 0x000000ffff117224 */ /* 0x000fc800008e0603 */
[----:B0-----:R-:W-:-:S04]  /*7cc0*/  IMAD.WIDE.U32 R6, R17, R14, RZ ;  /* 0x0000000e11067225 */ /* 0x001fc800078e00ff */
[----:B------:R-:W-:-:S04]  /*7cd0*/  IMAD.WIDE.U32 R10, P1, R13, R15, R6 ;  /* 0x0000000f0d0a7225 */ /* 0x000fc80007820006 */
[----:B------:R-:W-:-:S04]  /*7ce0*/  IMAD.WIDE.U32 R6, R13, R14, RZ ;  /* 0x0000000e0d067225 */ /* 0x000fc800078e00ff */
[----:B------:R-:W-:Y:S01]  /*7cf0*/  IMAD.X R13, RZ, RZ, RZ, P1 ;  /* 0x000000ffff0d7224 */ /* 0x000fe200008e06ff */
[----:B------:R-:W-:Y:S01]  /*7d00*/  IADD3 RZ, P1, R7, R10, RZ ;  /* 0x0000000a07ff7210 */ /* 0x000fe20007f3e0ff */
[----:B------:R-:W-:-:S04]  /*7d10*/  IMAD.MOV.U32 R12, RZ, RZ, R11 ;  /* 0x000000ffff0c7224 */ /* 0x000fc800078e000b */
[----:B------:R-:W-:-:S08]  /*7d20*/  IMAD.WIDE.U32.X R12, R17, R15, R12, P1 ;  /* 0x0000000f110c7225 */ /* 0x000fd000008e040c */
.L_x_170:
[----:B------:R-:W3:Y:S01]  /*7d30*/  LDC.64 R28, c[0x0][0x640] ;  /* 0x00019000ff1c7b82 */ /* 0x000ee20000000a00 */
[-C--:B--2---:R-:W-:Y:S01]  /*7d40*/  SHF.R.U64 R17, R12, R16.reuse, R13 ;  /* 0x000000100c117219 */ /* 0x084fe2000000120d */
[----:B-1----:R-:W-:Y:S01]  /*7d50*/  IMAD.MOV R21, RZ, RZ, -R21 ;  /* 0x000000ffff157224 */ /* 0x002fe200078e0a15 */
[----:B0-----:R-:W-:Y:S01]  /*7d60*/  SHF.R.U32.HI R6, RZ, R16, R13 ;  /* 0x00000010ff067219 */ /* 0x001fe2000001160d */
[----:B------:R-:W-:Y:S01]  /*7d70*/  ULDC UR6, c[0x0][0x154] ;  /* 0x0000550000067ab9 */ /* 0x000fe20000000800 */
[----:B------:R-:W-:Y:S01]  /*7d80*/  IADD3 R11, P1, RZ, -R17, RZ ;  /* 0x80000011ff0b7210 */ /* 0x000fe20007f3e0ff */
[----:B------:R-:W-:Y:S02]  /*7d90*/  IMAD R23, R23, R21, R20 ;  /* 0x0000001517177224 */ /* 0x000fe400078e0214 */
[----:B------:R-:W0:Y:S01]  /*7da0*/  LDC R12, c[0x0][0x618] ;  /* 0x00018600ff0c7b82 */ /* 0x000e220000000800 */
[----:B------:R-:W-:Y:S02]  /*7db0*/  IMAD.MOV.U32 R13, RZ, RZ, 0x1 ;  /* 0x00000001ff0d7424 */ /* 0x000fe400078e00ff */
[----:B------:R-:W-:-:S04]  /*7dc0*/  IMAD.X R7, RZ, RZ, ~R6, P1 ;  /* 0x000000ffff077224 */ /* 0x000fc800008e0e06 */
[-C--:B------:R-:W-:Y:S01]  /*7dd0*/  IMAD R10, R7, R18.reuse, RZ ;  /* 0x00000012070a7224 */ /* 0x080fe200078e02ff */
[----:B------:R-:W1:Y:S01]  /*7de0*/  LDC R24, c[0x0][0x608] ;  /* 0x00018200ff187b82 */ /* 0x000e620000000800 */
[----:B------:R-:W-:-:S04]  /*7df0*/  IMAD.WIDE.U32 R6, R11, R18, R2 ;  /* 0x000000120b067225 */ /* 0x000fc800078e0002 */
[----:B------:R-:W-:Y:S01]  /*7e00*/  IMAD R11, R11, R19, R10 ;  /* 0x000000130b0b7224 */ /* 0x000fe200078e020a */
[----:B------:R-:W-:Y:S02]  /*7e10*/  I2FP.F32.U32 R10, R22 ;  /* 0x00000016000a7245 */ /* 0x000fe40000201000 */
[----:B------:R-:W2:Y:S01]  /*7e20*/  LDC R26, c[0x0][0x658] ;  /* 0x00019600ff1a7b82 */ /* 0x000ea20000000800 */
[----:B------:R-:W-:Y:S01]  /*7e30*/  IMAD.IADD R7, R7, 0x1, R11 ;  /* 0x0000000107077824 */ /* 0x000fe200078e020b */
[----:B---3--:R-:W-:Y:S01]  /*7e40*/  ISETP.NE.U32.AND P1, PT, R28, RZ, PT ;  /* 0x000000ff1c00720c */ /* 0x008fe20003f25070 */
[----:B------:R-:W-:Y:S01]  /*7e50*/  FMUL R10, R10, UR6 ;  /* 0x000000060a0a7c20 */ /* 0x000fe20008400000 */
[----:B------:R-:W-:Y:S02]  /*7e60*/  IMAD.MOV.U32 R11, RZ, RZ, -0x1 ;  /* 0xffffffffff0b7424 */ /* 0x000fe400078e00ff */
[----:B------:R-:W-:Y:S01]  /*7e70*/  ISETP.NE.AND.EX P1, PT, R29, RZ, PT, P1 ;  /* 0x000000ff1d00720c */ /* 0x000fe20003f25310 */
[----:B------:R3:W4:Y:S01]  /*7e80*/  F2I.U32.TRUNC.NTZ R19, R10 ;  /* 0x0000000a00137305 */ /* 0x000722000020f000 */
[----:B------:R-:W3:Y:S01]  /*7e90*/  LDC R21, c[0x0][0x148] ;  /* 0x00005200ff157b82 */ /* 0x000ee20000000800 */
[----:B0-----:R-:W-:-:S02]  /*7ea0*/  SHF.R.U64 R16, R6, R12, R7 ;  /* 0x0000000c06107219 */ /* 0x001fc40000001207 */
[----:B------:R-:W-:-:S05]  /*7eb0*/  SHF.R.U32.HI R7, RZ, R12, R7 ;  /* 0x0000000cff077219 */ /* 0x000fca0000011607 */
[----:B------:R-:W0:Y:S01]  /*7ec0*/  LDC R20, c[0x0][0x600] ;  /* 0x00018000ff147b82 */ /* 0x000e220000000800 */
[-CC-:B-1----:R-:W-:Y:S02]  /*7ed0*/  SHF.R.U64 R14, R16, R24.reuse, R7.reuse ;  /* 0x00000018100e7219 */ /* 0x182fe40000001207 */
[----:B------:R-:W-:-:S05]  /*7ee0*/  SHF.R.U32.HI R7, RZ, R24, R7 ;  /* 0x00000018ff077219 */ /* 0x000fca0000011607 */
[----:B------:R-:W1:Y:S01]  /*7ef0*/  LDC R27, c[0x0][0x648] ;  /* 0x00019200ff1b7b82 */ /* 0x000e620000000800 */
[-CC-:B--2---:R-:W-:Y:S02]  /*7f00*/  SHF.R.U64 R18, R14, R26.reuse, R7.reuse ;  /* 0x0000001a0e127219 */ /* 0x184fe40000001207 */
[-C--:B------:R-:W-:Y:S02]  /*7f10*/  SHF.L.U32 R11, R11, R26.reuse, RZ ;  /* 0x0000001a0b0b7219 */ /* 0x080fe400000006ff */
[-C--:B------:R-:W-:Y:S01]  /*7f20*/  SHF.R.U32.HI R7, RZ, R26.reuse, R7 ;  /* 0x0000001aff077219 */ /* 0x080fe20000011607 */
[----:B------:R-:W-:Y:S01]  /*7f30*/  IMAD.MOV.U32 R6, RZ, RZ, R18 ;  /* 0x000000ffff067224 */ /* 0x000fe200078e0012 */
[----:B------:R-:W-:Y:S01]  /*7f40*/  SHF.L.U32 R30, R13, R26, RZ ;  /* 0x0000001a0d1e7219 */ /* 0x000fe200000006ff */
[----:B------:R-:W2:Y:S01]  /*7f50*/  LDC R31, c[0x0][0x638] ;  /* 0x00018e00ff1f7b82 */ /* 0x000ea20000000800 */
[----:B------:R-:W-:-:S07]  /*7f60*/  LOP3.LUT R25, RZ, R11, RZ, 0x33, !PT ;  /* 0x0000000bff197212 */ /* 0x000fce00078e33ff */
[----:B------:R-:W0:Y:S01]  /*7f70*/  LDC R32, c[0x0][0x610] ;  /* 0x00018400ff207b82 */ /* 0x000e220000000800 */
[----:B----4-:R-:W-:Y:S05]  /*7f80*/  @!P1 BRA `(.L_x_171) ;  /* 0x0000000000289947 */ /* 0x010fea0003800000 */
[----:B------:R-:W4:Y:S02]  /*7f90*/  LDC R13, c[0x0][0x64c] ;  /* 0x00019300ff0d7b82 */ /* 0x000f240000000800 */
[----:B----4-:R-:W-:-:S05]  /*7fa0*/  IADD3 R13, P1, R18, R13, RZ ;  /* 0x0000000d120d7210 */ /* 0x010fca0007f3e0ff */
[----:B------:R-:W-:-:S04]  /*7fb0*/  IMAD.X R15, RZ, RZ, R7, P1 ;  /* 0x000000ffff0f7224 */ /* 0x000fc800008e0607 */
[----:B------:R-:W-:-:S04]  /*7fc0*/  IMAD.WIDE.U32 R6, R15, R28, RZ ;  /* 0x0000001c0f067225 */ /* 0x000fc800078e00ff */
[----:B---3--:R-:W-:-:S04]  /*7fd0*/  IMAD.WIDE.U32 R10, P1, R13, R29, R6 ;  /* 0x0000001d0d0a7225 */ /* 0x008fc80007820006 */
[----:B------:R-:W-:-:S04]  /*7fe0*/  IMAD.WIDE.U32 R6, R13, R28, RZ ;  /* 0x0000001c0d067225 */ /* 0x000fc800078e00ff */
[----:B------:R-:W-:Y:S01]  /*7ff0*/  IMAD.X R13, RZ, RZ, RZ, P1 ;  /* 0x000000ffff0d7224 */ /* 0x000fe200008e06ff */
[----:B------:R-:W-:Y:S01]  /*8000*/  IADD3 RZ, P1, R7, R10, RZ ;  /* 0x0000000a07ff7210 */ /* 0x000fe20007f3e0ff */
[----:B------:R-:W-:-:S04]  /*8010*/  IMAD.MOV.U32 R12, RZ, RZ, R11 ;  /* 0x000000ffff0c7224 */ /* 0x000fc800078e000b */
[----:B------:R-:W-:-:S08]  /*8020*/  IMAD.WIDE.U32.X R6, R15, R29, R12, P1 ;  /* 0x0000001d0f067225 */ /* 0x000fd000008e040c */
.L_x_171:
[----:B-1----:R-:W-:Y:S01]  /*8030*/  SHF.R.U64 R6, R6, R27, R7 ;  /* 0x0000001b06067219 */ /* 0x002fe20000001207 */
[----:B0-----:R-:W-:Y:S01]  /*8040*/  VIADD R13, R20, 0xffffffff ;  /* 0xffffffff140d7836 */ /* 0x001fe20000000000 */
[----:B------:R-:W-:Y:S01]  /*8050*/  LOP3.LUT R11, R14, R25, RZ, 0xc0, !PT ;  /* 0x000000190e0b7212 */ /* 0x000fe200078ec0ff */
[----:B------:R-:W-:Y:S02]  /*8060*/  IMAD.MOV R19, RZ, RZ, -R19 ;  /* 0x000000ffff137224 */ /* 0x000fe400078e0a13 */
[----:B------:R-:W-:Y:S02]  /*8070*/  IMAD.MOV R7, RZ, RZ, -R6 ;  /* 0x000000ffff077224 */ /* 0x000fe400078e0a06 */
[----:B------:R-:W-:Y:S01]  /*8080*/  IMAD R30, R30, R6, R11 ;  /* 0x000000061e1e7224 */ /* 0x000fe200078e020b */
[----:B------:R-:W-:Y:S01]  /*8090*/  LOP3.LUT R11, R16, R13, RZ, 0xc0, !PT ;  /* 0x0000000d100b7212 */ /* 0x000fe200078ec0ff */
[----:B---3--:R-:W-:Y:S02]  /*80a0*/  @P4 IMAD R23, R21, R19, R22 ;  /* 0x0000001315174224 */ /* 0x008fe400078e0216 */
[----:B--2---:R-:W-:-:S02]  /*80b0*/  IMAD R6, R7, R31, R18 ;  /* 0x0000001f07067224 */ /* 0x004fc400078e0212 */
[----:B------:R-:W-:Y:S02]  /*80c0*/  IMAD R30, R30, R32, R23 ;  /* 0x000000201e1e7224 */ /* 0x000fe400078e0217 */
[----:B------:R-:W-:Y:S02]  /*80d0*/  IMAD R11, R6, R20, R11 ;  /* 0x00000014060b7224 */ /* 0x000fe400078e020b */
[----:B------:R-:W-:Y:S02]  /*80e0*/  IMAD.MOV.U32 R7, RZ, RZ, 0x1 ;  /* 0x00000001ff077424 */ /* 0x000fe400078e00ff */
[----:B------:R-:W-:Y:S01]  /*80f0*/  IMAD.MOV.U32 R6, RZ, RZ, R17 ;  /* 0x000000ffff067224 */ /* 0x000fe200078e0011 */
[----:B------:R-:W-:Y:S02]  /*8100*/  SEL R10, R11, R30, !P4 ;  /* 0x0000001e0b0a7207 */ /* 0x000fe40006000000 */
[----:B------:R-:W-:-:S07]  /*8110*/  SEL R30, R30, R11, !P4 ;  /* 0x0000000b1e1e7207 */ /* 0x000fce0006000000 */
.L_x_169:
[----:B------:R-:W-:Y:S01]  /*8120*/  LOP3.LUT P1, RZ, R7, 0xff, RZ, 0xc0, !PT ;  /* 0x000000ff07ff7812 */ /* 0x000fe2000782c0ff */
[----:B------:R-:W-:-:S12]  /*8130*/  IMAD.MOV.U32 R7, RZ, RZ, R30 ;  /* 0x000000ffff077224 */ /* 0x000fd800078e001e */
[----:B------:R-:W-:Y:S05]  /*8140*/  @P1 BRA `(.L_x_172) ;  /* 0xffffff9000441947 */ /* 0x000fea000383ffff */
[----:B------:R-:W-:Y:S05]  /*8150*/  EXIT ;  /* 0x000000000000794d */ /* 0x000fea0003800000 */
.L_x_8:
[----:B0-----:R-:W-:Y:S01]  /*8160*/  ULDC.64 UR4, c[0x0][0x650] ;  /* 0x0001940000047ab9 */ /* 0x001fe20000000a00 */
        /* <DEDUP_REMOVED lines=25> */
.L_x_174:
[----:B------:R-:W0:Y:S01]  /*8300*/  LDC.64 R28, c[0x0][0x640] ;  /* 0x00019000ff1c7b82 */ /* 0x000e220000000a00 */
[-CC-:B------:R-:W-:Y:S01]  /*8310*/  SHF.R.U64 R21, R16, R10.reuse, R17.reuse ;  /* 0x0000000a10157219 */ /* 0x180fe20000001211 */
[----:B------:R-:W-:Y:S01]  /*8320*/  IMAD.MOV.U32 R27, RZ, RZ, 0x1 ;  /* 0x00000001ff1b7424 */ /* 0x000fe200078e00ff */
[----:B------:R-:W-:Y:S02]  /*8330*/  SHF.R.U32.HI R5, RZ, R10, R17 ;  /* 0x0000000aff057219 */ /* 0x000fe40000011611 */
[----:B------:R-:W-:-:S03]  /*8340*/  IADD3 R7, P0, RZ, -R21, RZ ;  /* 0x80000015ff077210 */ /* 0x000fc60007f1e0ff */
[----:B------:R-:W1:Y:S02]  /*8350*/  LDC R14, c[0x0][0x618] ;  /* 0x00018600ff0e7b82 */ /* 0x000e640000000800 */
[----:B------:R-:W-:Y:S02]  /*8360*/  IMAD.X R5, RZ, RZ, ~R5, P0 ;  /* 0x000000ffff057224 */ /* 0x000fe400000e0e05 */
[----:B------:R-:W-:-:S04]  /*8370*/  IMAD.WIDE.U32 R12, R7, R24, R2 ;  /* 0x00000018070c7225 */ /* 0x000fc800078e0002 */
[----:B------:R-:W2:Y:S01]  /*8380*/  LDC R16, c[0x0][0x608] ;  /* 0x00018200ff107b82 */ /* 0x000ea20000000800 */
[----:B------:R-:W-:-:S04]  /*8390*/  IMAD R10, R5, R24, RZ ;  /* 0x00000018050a7224 */ /* 0x000fc800078e02ff */
[----:B------:R-:W-:Y:S02]  /*83a0*/  IMAD R5, R7, R25, R10 ;  /* 0x0000001907057224 */ /* 0x000fe400078e020a */
[----:B------:R-:W-:Y:S01]  /*83b0*/  IMAD.MOV.U32 R7, RZ, RZ, -0x1 ;  /* 0xffffffffff077424 */ /* 0x000fe200078e00ff */
[----:B------:R-:W3:Y:S01]  /*83c0*/  LDC R26, c[0x0][0x658] ;  /* 0x00019600ff1a7b82 */ /* 0x000ee20000000800 */
[----:B------:R-:W-:Y:S01]  /*83d0*/  IMAD.IADD R5, R13, 0x1, R5 ;  /* 0x000000010d057824 */ /* 0x000fe200078e0205 */
[----:B0-----:R-:W-:-:S04]  /*83e0*/  ISETP.NE.U32.AND P0, PT, R28, RZ, PT ;  /* 0x000000ff1c00720c */ /* 0x001fc80003f05070 */
        /* <DEDUP_REMOVED lines=8> */
[-CC-:B---3--:R-:W-:Y:S02]  /*8470*/  SHF.R.U64 R24, R22, R26.reuse, R5.reuse ;  /* 0x0000001a16187219 */ /* 0x188fe40000001205 */
[-C--:B------:R-:W-:Y:S02]  /*8480*/  SHF.L.U32 R7, R7, R26.reuse, RZ ;  /* 0x0000001a07077219 */ /* 0x080fe400000006ff */
[----:B------:R-:W-:Y:S01]  /*8490*/  SHF.R.U32.HI R13, RZ, R26, R5 ;  /* 0x0000001aff0d7219 */ /* 0x000fe20000011605 */
[----:B------:R-:W-:Y:S01]  /*84a0*/  IMAD.MOV.U32 R12, RZ, RZ, R24 ;  /* 0x000000ffff0c7224 */ /* 0x000fe200078e0018 */
[----:B------:R-:W-:Y:S01]  /*84b0*/  LOP3.LUT R31, RZ, R7, RZ, 0x33, !PT ;  /* 0x00000007ff1f7212 */ /* 0x000fe200078e33ff */
[----:B------:R-:W3:Y:S01]  /*84c0*/  LDC R30, c[0x0][0x610] ;  /* 0x00018400ff1e7b82 */ /* 0x000ee20000000800 */
[----:B------:R-:W-:Y:S05]  /*84d0*/  @!P0 BRA `(.L_x_175) ;  /* 0x0000000000288947 */ /* 0x000fea0003800000 */
        /* <DEDUP_REMOVED lines=10> */
.L_x_175:
[----:B-1----:R-:W-:Y:S01]  /*8580*/  SHF.R.U64 R10, R12, R10, R13 ;  /* 0x0000000a0c0a7219 */ /* 0x002fe2000000120d */
[----:B0-----:R-:W-:Y:S01]  /*8590*/  VIADD R9, R23, 0xffffffff ;  /* 0xffffffff17097836 */ /* 0x001fe20000000000 */
[----:B------:R-:W-:Y:S01]  /*85a0*/  SHF.L.U32 R27, R27, R26, RZ ;  /* 0x0000001a1b1b7219 */ /* 0x000fe200000006ff */
[----:B------:R-:W-:Y:S01]  /*85b0*/  @P4 IMAD R11, R19, R20, R8 ;  /* 0x00000014130b4224 */ /* 0x000fe200078e0208 */
[----:B------:R-:W-:Y:S01]  /*85c0*/  LOP3.LUT R5, R22, R31, RZ, 0xc0, !PT ;  /* 0x0000001f16057212 */ /* 0x000fe200078ec0ff */
[----:B------:R-:W-:Y:S01]  /*85d0*/  IMAD.MOV R7, RZ, RZ, -R10 ;  /* 0x000000ffff077224 */ /* 0x000fe200078e0a0a */
[----:B------:R-:W-:Y:S01]  /*85e0*/  LOP3.LUT R18, R18, R9, RZ, 0xc0, !PT ;  /* 0x0000000912127212 */ /* 0x000fe200078ec0ff */
[----:B------:R-:W-:Y:S02]  /*85f0*/  IMAD.MOV.U32 R16, RZ, RZ, R21 ;  /* 0x000000ffff107224 */ /* 0x000fe400078e0015 */
[----:B------:R-:W-:Y:S02]  /*8600*/  IMAD R10, R27, R10, R5 ;  /* 0x0000000a1b0a7224 */ /* 0x000fe400078e0205 */
[----:B--2---:R-:W-:-:S02]  /*8610*/  IMAD R5, R7, R25, R24 ;  /* 0x0000001907057224 */ /* 0x004fc400078e0218 */
[----:B------:R-:W-:Y:S02]  /*8620*/  IMAD.MOV.U32 R7, RZ, RZ, 0x1 ;  /* 0x00000001ff077424 */ /* 0x000fe400078e00ff */
[----:B---3--:R-:W-:Y:S02]  /*8630*/  IMAD R11, R10, R30, R11 ;  /* 0x0000001e0a0b7224 */ /* 0x008fe400078e020b */
[----:B------:R-:W-:Y:S01]  /*8640*/  IMAD R18, R5, R23, R18 ;  /* 0x0000001705127224 */ /* 0x000fe200078e0212 */
[----:B------:R-:W-:-:S04]  /*8650*/  PRMT R5, R7, 0x7610, R5 ;  /* 0x0000761007057816 */ /* 0x000fc80000000005 */
[----:B------:R-:W-:Y:S02]  /*8660*/  SEL R7, R18, R11, !P4 ;  /* 0x0000000b12077207 */ /* 0x000fe40006000000 */
[----:B------:R-:W-:-:S07]  /*8670*/  SEL R18, R11, R18, !P4 ;  /* 0x000000120b127207 */ /* 0x000fce0006000000 */
.L_x_173:
[----:B------:R-:W-:-:S08]  /*8680*/  NOP ;  /* 0x0000000000007918 */ /* 0x000fd00000000000 */
[----:B------:R-:W0:-:S00]  /*8690*/  USETMAXREG.DEALLOC.CTAPOOL 0x28 ;  /* 0x00000028000079c8 */ /* 0x000e0000080e0500 */
[----:B0-----:R-:W-:-:S13]  /*86a0*/  ISETP.NE.AND P0, PT, R6, RZ, PT ;  /* 0x000000ff0600720c */ /* 0x001fda0003f05270 */
[----:B------:R-:W-:Y:S05]  /*86b0*/  @P0 EXIT ;  /* 0x000000000000094d */ /* 0x000fea0003800000 */
[----:B------:R-:W-:Y:S01]  /*86c0*/  LOP3.LUT P0, RZ, R5, 0xff, RZ, 0xc0, !PT ;  /* 0x000000ff05ff7812 */ /* 0x000fe2000780c0ff */
[----:B------:R-:W-:Y:S02]  /*86d0*/  IMAD.MOV.U32 R5, RZ, RZ, 0x1 ;  /* 0x00000001ff057424 */ /* 0x000fe400078e00ff */
[----:B------:R-:W-:-:S10]  /*86e0*/  IMAD.MOV.U32 R17, RZ, RZ, RZ ;  /* 0x000000ffff117224 */ /* 0x000fd400078e00ff */
[----:B------:R-:W-:Y:S05]  /*86f0*/  @!P0 BRA `(.L_x_176) ;  /* 0x0000000c00348947 */ /* 0x000fea0003800000 */
[----:B------:R-:W0:Y:S01]  /*8700*/  LDC R5, c[0x0][0x28c] ;  /* 0x0000a300ff057b82 */ /* 0x000e220000000800 */
[----:B------:R-:W-:Y:S01]  /*8710*/  ULDC UR5, c[0x0][0x658] ;  /* 0x0001960000057ab9 */ /* 0x000fe20000000800 */
[----:B------:R-:W-:Y:S01]  /*8720*/  UMOV UR7, 0xffffffff ;  /* 0xffffffff00077882 */ /* 0x000fe20000000000 */
[----:B------:R-:W-:Y:S01]  /*8730*/  ULDC UR6, c[0x0][0xc] ;  /* 0x0000030000067ab9 */ /* 0x000fe20000000800 */
[----:B------:R-:W-:Y:S01]  /*8740*/  USHF.L.U32 UR8, UR7, UR5, URZ ;  /* 0x0000000507087299 */ /* 0x000fe2000800063f */
[----:B------:R-:W-:Y:S01]  /*8750*/  BSSY B0, `(.L_x_176) ;  /* 0x00000c7000007945 */ /* 0x000fe20003800000 */
[----:B------:R-:W-:Y:S01]  /*8760*/  UMOV UR9, 0x1 ;  /* 0x0000000100097882 */ /* 0x000fe20000000000 */
[----:B------:R-:W-:Y:S01]  /*8770*/  ULDC UR7, c[0x0][0x10] ;  /* 0x0000040000077ab9 */ /* 0x000fe20000000800 */
[----:B------:R-:W1:Y:S01]  /*8780*/  S2UR UR10, SR_CgaCtaId ;  /* 0x00000000000a79c3 */ /* 0x000e620000008800 */
[----:B------:R-:W-:Y:S01]  /*8790*/  UIMAD.WIDE.U32 UR6, UR6, UR7, URZ ;  /* 0x00000007060672a5 */ /* 0x000fe2000f8e003f */
[----:B------:R-:W-:Y:S01]  /*87a0*/  IMAD.MOV.U32 R14, RZ, RZ, 0x1 ;  /* 0x00000001ff0e7424 */ /* 0x000fe200078e00ff */
[----:B------:R-:W-:Y:S01]  /*87b0*/  USHF.L.U32 UR18, UR9, UR5, URZ ;  /* 0x0000000509127299 */ /* 0x000fe2000800063f */
[----:B------:R-:W-:Y:S01]  /*87c0*/  LOP3.LUT R15, R4, 0x2, RZ, 0xfc, !PT ;  /* 0x00000002040f7812 */ /* 0x000fe200078efcff */
[----:B------:R-:W-:Y:S01]  /*87d0*/  IMAD.MOV.U32 R17, RZ, RZ, RZ ;  /* 0x000000ffff117224 */ /* 0x000fe200078e00ff */
[----:B------:R-:W-:Y:S01]  /*87e0*/  ULDC UR5, c[0x0][0x14] ;  /* 0x0000050000057ab9 */ /* 0x000fe20000000800 */
[----:B------:R-:W-:Y:S01]  /*87f0*/  ULDC UR4, c[0x0][0x600] ;  /* 0x0001800000047ab9 */ /* 0x000fe20000000800 */
[----:B------:R-:W-:-:S02]  /*8800*/  UIMAD.WIDE.U32 UR22, UR6, UR5, URZ ;  /* 0x00000005061672a5 */ /* 0x000fc4000f8e003f */
[----:B------:R-:W-:Y:S02]  /*8810*/  UIMAD UR13, UR7, UR5, URZ ;  /* 0x00000005070d72a4 */ /* 0x000fe4000f8e023f */
[----:B------:R-:W-:Y:S02]  /*8820*/  UIADD3 UR4, UR4, -0x1, URZ ;  /* 0xffffffff04047890 */ /* 0x000fe4000fffe03f */
[----:B------:R-:W-:Y:S01]  /*8830*/  ULOP3.LUT UR17, URZ, UR8, URZ, 0x33, !UPT ;  /* 0x000000083f117292 */ /* 0x000fe2000f8e333f */
[----:B0-----:R-:W-:Y:S01]  /*8840*/  VIADD R5, R5, 0x3f ;  /* 0x0000003f05057836 */ /* 0x001fe20000000000 */
[----:B------:R-:W-:Y:S01]  /*8850*/  UIADD3 UR13, UR23, UR13, URZ ;  /* 0x0000000d170d7290 */ /* 0x000fe2000fffe03f */
[----:B------:R-:W-:-:S03]  /*8860*/  ULDC.64 UR24, c[0x0][0x198] ;  /* 0x0000660000187ab9 */ /* 0x000fc60000000a00 */
[----:B------:R-:W-:Y:S01]  /*8870*/  SHF.R.S32.HI R6, RZ, 0x1f, R5 ;  /* 0x0000001fff067819 */ /* 0x000fe20000011405 */
[----:B-1----:R-:W-:-:S03]  /*8880*/  IMAD.U32 R11, RZ, RZ, UR10 ;  /* 0x0000000aff0b7e24 */ /* 0x002fc6000f8e00ff */
[----:B------:R-:W-:Y:S01]  /*8890*/  LEA.HI R6, R6, R5, RZ, 0x6 ;  /* 0x0000000506067211 */ /* 0x000fe200078f30ff */
[----:B------:R-:W-:-:S03]  /*88a0*/  IMAD.MOV.U32 R5, RZ, RZ, 0x1 ;  /* 0x00000001ff057424 */ /* 0x000fc600078e00ff */
[----:B------:R-:W-:-:S05]  /*88b0*/  SHF.R.S32.HI R10, RZ, 0x6, R6 ;  /* 0x00000006ff0a7819 */ /* 0x000fca0000011406 */
[----:B------:R-:W-:-:S07]  /*88c0*/  VIADD R12, R10, 0x1 ;  /* 0x000000010a0c7836 */ /* 0x000fce0000000000 */
.L_x_187:
[----:B------:R-:W-:-:S03]  /*88d0*/  UMOV UR5, 0xffffffff ;  /* 0xffffffff00057882 */ /* 0x000fc60000000000 */
[----:B------:R-:W-:Y:S05]  /*88e0*/  BRA.DIV UR5, `(.L_x_177) ;  /* 0x0000001205a47947 */ /* 0x000fea000b800000 */
[----:B------:R-:W-:-:S13]  /*88f0*/  ELECT P0, URZ, PT ;  /* 0x00000000003f782f */ /* 0x000fda0003800000 */
.L_x_205:
[----:B------:R-:W0:Y:S01]  /*8900*/  LDC R6, c[0x0][0x28c] ;  /* 0x0000a300ff067b82 */ /* 0x000e220000000800 */
[----:B------:R-:W-:Y:S01]  /*8910*/  BSSY B1, `(.L_x_178) ;  /* 0x000003a000017945 */ /* 0x000fe20003800000 */
[----:B0-----:R-:W-:-:S13]  /*8920*/  ISETP.LT.OR P0, PT, R6, 0x1, !P0 ;  /* 0x000000010600780c */ /* 0x001fda0004701670 */
[----:B------:R-:W-:Y:S05]  /*8930*/  @P0 BRA `(.L_x_179) ;  /* 0x0000000000dc0947 */ /* 0x000fea0003800000 */
[----:B------:R-:W-:Y:S02]  /*8940*/  IMAD R18, R18, 0x8, R11 ;  /* 0x0000000812127824 */ /* 0x000fe400078e020b */
[----:B------:R-:W-:Y:S02]  /*8950*/  IMAD.SHL.U32 R19, R7, 0x40, RZ ;  /* 0x0000004007137824 */ /* 0x000fe400078e00ff */
[----:B------:R-:W-:Y:S02]  /*8960*/  IMAD.MOV.U32 R22, RZ, RZ, RZ ;  /* 0x000000ffff167224 */ /* 0x000fe400078e00ff */
[----:B------:R-:W-:Y:S02]  /*8970*/  IMAD.MOV.U32 R6, RZ, RZ, R12 ;  /* 0x000000ffff067224 */ /* 0x000fe400078e000c */
[----:B------:R-:W-:Y:S02]  /*8980*/  IMAD.MOV.U32 R7, RZ, RZ, R5 ;  /* 0x000000ffff077224 */ /* 0x000fe400078e0005 */
[----:B------:R-:W-:-:S02]  /*8990*/  IMAD.MOV.U32 R8, RZ, RZ, R17 ;  /* 0x000000ffff087224 */ /* 0x000fc400078e0011 */
[----:B------:R-:W-:-:S07]  /*89a0*/  IMAD.SHL.U32 R20, R18, 0x20, RZ ;  /* 0x0000002012147824 */ /* 0x000fce00078e00ff */
.L_x_182:
[----:B------:R-:W0:Y:S01]  /*89b0*/  S2UR UR5, SR_CgaCtaId ;  /* 0x00000000000579c3 */ /* 0x000e220000008800 */
[----:B------:R-:W-:Y:S02]  /*89c0*/  MOV R18, 0x400 ;  /* 0x0000040000127802 */ /* 0x000fe40000000f00 */
[----:B------:R-:W-:Y:S02]  /*89d0*/  SHF.L.U32 R9, R7, 0x1f, RZ ;  /* 0x0000001f07097819 */ /* 0x000fe400000006ff */
[----:B------:R-:W-:-:S13]  /*89e0*/  LOP3.LUT P1, RZ, R0, 0x7f, RZ, 0xc0, !PT ;  /* 0x0000007f00ff7812 */ /* 0x000fda000782c0ff */
[----:B------:R-:W1:Y:S01]  /*89f0*/  @!P1 LDC R13, c[0x0][0x500] ;  /* 0x00014000ff0d9b82 */ /* 0x000e620000000800 */
[----:B0-----:R-:W-:-:S05]  /*8a00*/  IMAD.U32 R11, RZ, RZ, UR5 ;  /* 0x00000005ff0b7e24 */ /* 0x001fca000f8e00ff */
[----:B------:R-:W-:-:S05]  /*8a10*/  LEA R21, R11, R18, 0x18 ;  /* 0x000000120b157211 */ /* 0x000fca00078ec0ff */
[----:B------:R-:W-:-:S04]  /*8a20*/  IMAD R18, R8, 0x8, R21 ;  /* 0x0000000808127824 */ /* 0x000fc800078e0215 */
[----:B------:R-:W0:Y:S02]  /*8a30*/  SYNCS.PHASECHK.TRANS64.TRYWAIT P0, [R18+URZ+0x58], R9 ;  /* 0x00005809120075a7 */ /* 0x000e24000800017f */
[----:B01----:R-:W-:Y:S05]  /*8a40*/  @!P0 BRA `(.L_x_180) ;  /* 0x00000010006c8947 */ /* 0x003fea0003800000 */
.L_x_206:
[----:B0-----:R-:W-:Y:S01]  /*8a50*/  PRMT R9, R15, 0x9910, RZ ;  /* 0x000099100f097816 */ /* 0x001fe200000000ff */
[----:B------:R0:W-:Y:S03]  /*8a60*/  @!P1 SYNCS.ARRIVE.TRANS64 RZ, [R18+URZ], R13 ;  /* 0x0000000d12ff99a7 */ /* 0x0001e6000800003f */
[----:B------:R-:W-:-:S13]  /*8a70*/  ISETP.NE.AND P0, PT, R9, 0x2, PT ;  /* 0x000000020900780c */ /* 0x000fda0003f05270 */
[----:B0-----:R-:W-:Y:S05]  /*8a80*/  @P0 BRA `(.L_x_181) ;  /* 0x0000000000040947 */ /* 0x001fea0003800000 */
[----:B------:R-:W-:Y:S01]  /*8a90*/  BPT.TRAP 0x1 ;  /* 0x000000040000795c */ /* 0x000fe20000300000 */
.L_x_181:
[----:B------:R-:W-:Y:S01]  /*8aa0*/  IMAD R9, R8, 0x8, R11 ;  /* 0x0000000808097824 */ /* 0x000fe200078e020b */
[----:B------:R-:W-:Y:S01]  /*8ab0*/  R2UR UR9, R18 ;  /* 0x00000000120972ca */ /* 0x000fe200000e0000 */
[----:B------:R-:W-:Y:S01]  /*8ac0*/  VIADD R6, R6, 0xffffffff ;  /* 0xffffffff06067836 */ /* 0x000fe20000000000 */
[----:B------:R-:W-:Y:S01]  /*8ad0*/  UIADD3 UR6, UP0, UR24, 0xf0, URZ ;  /* 0x000000f018067890 */ /* 0x000fe2000ff1e03f */
[--C-:B------:R-:W-:Y:S01]  /*8ae0*/  IMAD.U32 R9, R9, 0x800, R21.reuse ;  /* 0x0000080009097824 */ /* 0x100fe200078e0015 */
[----:B------:R-:W-:Y:S01]  /*8af0*/  R2UR UR11, R20 ;  /* 0x00000000140b72ca */ /* 0x000fe200000e0000 */
[----:B------:R-:W-:Y:S01]  /*8b00*/  IMAD R21, R8, 0x1000, R21 ;  /* 0x0000100008157824 */ /* 0x000fe200078e0215 */
[----:B------:R-:W-:Y:S01]  /*8b10*/  R2UR UR10, R22 ;  /* 0x00000000160a72ca */ /* 0x000fe200000e0000 */
[----:B------:R-:W-:Y:S01]  /*8b20*/  UIADD3 UR26, UP1, UR24, 0x1f0, URZ ;  /* 0x000001f0181a7890 */ /* 0x000fe2000ff3e03f */
[----:B------:R-:W-:Y:S01]  /*8b30*/  R2UR UR5, R9 ;  /* 0x00000000090572ca */ /* 0x000fe200000e0000 */
[----:B------:R-:W-:Y:S01]  /*8b40*/  UIADD3.X UR7, URZ, UR25, URZ, UP0, !UPT ;  /* 0x000000193f077290 */ /* 0x000fe200087fe43f */
[----:B------:R-:W-:Y:S01]  /*8b50*/  R2UR UR8, R21 ;  /* 0x00000000150872ca */ /* 0x000fe200000e0000 */
[----:B------:R-:W-:Y:S01]  /*8b60*/  VIADD R8, R8, 0x1 ;  /* 0x0000000108087836 */ /* 0x000fe20000000000 */
[----:B------:R-:W-:Y:S01]  /*8b70*/  R2UR UR12, R16 ;  /* 0x00000000100c72ca */ /* 0x000fe200000e0000 */
[----:B------:R-:W-:Y:S01]  /*8b80*/  UIADD3.X UR27, URZ, UR25, URZ, UP1, !UPT ;  /* 0x000000193f1b7290 */ /* 0x000fe20008ffe43f */
[----:B------:R-:W-:Y:S01]  /*8b90*/  R2UR UR19, R19 ;  /* 0x00000000131372ca */ /* 0x000fe200000e0000 */
[----:B------:R-:W-:Y:S01]  /*8ba0*/  UMOV UR20, 0xff0000 ;  /* 0x00ff000000147882 */ /* 0x000fe20000000000 */
[----:B------:R-:W-:Y:S01]  /*8bb0*/  ISETP.GT.AND P1, PT, R6, 0x1, PT ;  /* 0x000000010600780c */ /* 0x000fe20003f24270 */
[----:B------:R-:W-:Y:S01]  /*8bc0*/  UMOV UR14, 0x0 ;  /* 0x00000000000e7882 */ /* 0x000fe20000000000 */
[----:B------:R-:W-:Y:S01]  /*8bd0*/  UMOV UR15, 0x10000000 ;  /* 0x10000000000f7882 */ /* 0x000fe20000000000 */
[----:B------:R-:W-:Y:S01]  /*8be0*/  ISETP.NE.AND P0, PT, R8, 0xb, PT ;  /* 0x0000000b0800780c */ /* 0x000fe20003f05270 */
[----:B------:R-:W-:Y:S01]  /*8bf0*/  VIADD R22, R22, 0x40 ;  /* 0x0000004016167836 */ /* 0x000fe20000000000 */
[----:B------:R-:W-:-:S02]  /*8c00*/  UIADD3 UR5, UR5, 0x180, URZ ;  /* 0x0000018005057890 */ /* 0x000fc4000fffe03f */
[----:B------:R-:W-:Y:S01]  /*8c10*/  UIADD3 UR16, UR8, 0x2c180, URZ ;  /* 0x0002c18008107890 */ /* 0x000fe2000fffe03f */
[----:B------:R-:W-:Y:S02]  /*8c20*/  SEL R18, RZ, 0x1, P0 ;  /* 0x00000001ff127807 */ /* 0x000fe40000000000 */
[----:B------:R-:W-:Y:S02]  /*8c30*/  SEL R8, R8, RZ, P0 ;  /* 0x000000ff08087207 */ /* 0x000fe40000000000 */
[----:B------:R-:W-:Y:S01]  /*8c40*/  UMOV UR8, UR5 ;  /* 0x0000000500087c82 */ /* 0x000fe20008000000 */
[----:B------:R-:W-:Y:S01]  /*8c50*/  LOP3.LUT R7, R7, R18, RZ, 0x3c, !PT ;  /* 0x0000001207077212 */ /* 0x000fe200078e3cff */
[----:B------:R0:W-:Y:S02]  /*8c60*/  UTMALDG.3D.MULTICAST [UR8], [UR6], UR20, desc[UR14] ;  /* 0x00000e08060073b4 */ /* 0x0001e40008011814 */
[----:B0-----:R-:W-:Y:S01]  /*8c70*/  UMOV UR8, UR16 ;  /* 0x0000001000087c82 */ /* 0x001fe20008000000 */
[----:B------:R-:W-:-:S02]  /*8c80*/  UMOV UR11, UR19 ;  /* 0x00000013000b7c82 */ /* 0x000fc40008000000 */
[----:B------:R0:W-:Y:S02]  /*8c90*/  UTMALDG.3D [UR8], [UR26], desc[UR14] ;  /* 0x00000e081a0075b4 */ /* 0x0001e40008011000 */
[----:B0-----:R-:W-:Y:S05]  /*8ca0*/  @P1 BRA `(.L_x_182) ;  /* 0xfffffffc00401947 */ /* 0x001fea000383ffff */
.L_x_179:
[----:B------:R-:W-:Y:S05]  /*8cb0*/  BSYNC B1 ;  /* 0x0000000000017941 */ /* 0x000fea0003800000 */
.L_x_178:
[----:B------:R-:W-:Y:S01]  /*8cc0*/  LOP3.LUT P1, RZ, R14, 0xff, RZ, 0xc0, !PT ;  /* 0x000000ff0eff7812 */ /* 0x000fe2000782c0ff */
[C---:B------:R-:W-:Y:S01]  /*8cd0*/  IMAD.IADD R17, R10.reuse, 0x1, R17 ;  /* 0x000000010a117824 */ /* 0x040fe200078e0211 */
[----:B------:R-:W-:Y:S01]  /*8ce0*/  ULDC.64 UR6, c[0x0][0x650] ;  /* 0x0001940000067ab9 */ /* 0x000fe20000000a00 */
[C---:B------:R-:W-:Y:S01]  /*8cf0*/  ISETP.GE.U32.AND P2, PT, R10.reuse, 0xb, PT ;  /* 0x0000000b0a00780c */ /* 0x040fe20003f46070 */
[----:B------:R-:W-:Y:S01]  /*8d00*/  BSSY B1, `(.L_x_183) ;  /* 0x0000069000017945 */ /* 0x000fe20003800000 */
[----:B------:R-:W-:Y:S01]  /*8d10*/  IMAD.MOV.U32 R18, RZ, RZ, -0x1 ;  /* 0xffffffffff127424 */ /* 0x000fe200078e00ff */
[----:B------:R-:W-:Y:S01]  /*8d20*/  ISETP.GT.U32.AND P0, PT, R17, 0xa, PT ;  /* 0x0000000a1100780c */ /* 0x000fe20003f04070 */
[----:B------:R-:W-:Y:S01]  /*8d30*/  IMAD.MOV.U32 R16, RZ, RZ, -0x1 ;  /* 0xffffffffff107424 */ /* 0x000fe200078e00ff */
[----:B------:R-:W-:Y:S02]  /*8d40*/  PRMT R14, RZ, 0x7610, R14 ;  /* 0x00007610ff0e7816 */ /* 0x000fe4000000000e */
[----:B------:R-:W-:-:S03]  /*8d50*/  ISETP.LT.U32.AND P0, PT, R10, 0xb, P0 ;  /* 0x0000000b0a00780c */ /* 0x000fc60000701070 */
[----:B------:R-:W0:Y:S01]  /*8d60*/  @P1 S2R R11, SR_CgaCtaId ;  /* 0x00000000000b1919 */ /* 0x000e220000008800 */
[----:B------:R-:W-:-:S04]  /*8d70*/  @P1 MOV R6, 0x400 ;  /* 0x0000040000061802 */ /* 0x000fc80000000f00 */
[----:B0-----:R-:W-:Y:S01]  /*8d80*/  @P1 LEA R8, R11, R6, 0x18 ;  /* 0x000000060b081211 */ /* 0x001fe200078ec0ff */
[----:B------:R-:W-:Y:S01]  /*8d90*/  IMAD.WIDE.U32 R6, R17, -0x45d1745d, RZ ;  /* 0xba2e8ba311067825 */ /* 0x000fe200078e00ff */
[----:B------:R-:W-:Y:S02]  /*8da0*/  SEL R6, RZ, 0x1, !P0 ;  /* 0x00000001ff067807 */ /* 0x000fe40004000000 */
[----:B------:R0:W-:Y:S01]  /*8db0*/  @P1 SYNCS.ARRIVE.TRANS64.A1T0 RZ, [R8+URZ+0xc8], RZ ;  /* 0x0000c8ff08ff19a7 */ /* 0x0001e2000810003f */
[----:B------:R-:W-:Y:S02]  /*8dc0*/  IADD3 R2, P1, R2, UR22, RZ ;  /* 0x0000001602027c10 */ /* 0x000fe4000ff3e0ff */
[----:B------:R-:W-:Y:S02]  /*8dd0*/  LOP3.LUT R5, R5, R6, RZ, 0x3c, !PT ;  /* 0x0000000605057212 */ /* 0x000fe400078e3cff */
[----:B------:R-:W-:Y:S02]  /*8de0*/  IADD3.X R3, R3, UR13, RZ, P1, !PT ;  /* 0x0000000d03037c10 */ /* 0x000fe40008ffe4ff */
[----:B------:R-:W-:-:S02]  /*8df0*/  ISETP.GE.U32.AND P0, PT, R2, UR6, PT ;  /* 0x0000000602007c0c */ /* 0x000fc4000bf06070 */
[----:B0-----:R-:W-:Y:S01]  /*8e00*/  SHF.R.U32.HI R8, RZ, 0x3, R7 ;  /* 0x00000003ff087819 */ /* 0x001fe20000011607 */
[----:B------:R-:W-:Y:S01]  /*8e10*/  IMAD.MOV.U32 R7, RZ, RZ, -0x1 ;  /* 0xffffffffff077424 */ /* 0x000fe200078e00ff */
[----:B------:R-:W-:Y:S02]  /*8e20*/  ISETP.GE.U32.AND.EX P0, PT, R3, UR7, PT, P0 ;  /* 0x0000000703007c0c */ /* 0x000fe4000bf06100 */
[----:B------:R-:W-:Y:S01]  /*8e30*/  @P2 LOP3.LUT R5, R5, 0x1, R8, 0x78, !PT ;  /* 0x0000000105052812 */ /* 0x000fe200078e7808 */
[----:B------:R-:W-:Y:S01]  /*8e40*/  IMAD R17, R8, -0xb, R17 ;  /* 0xfffffff508117824 */ /* 0x000fe200078e0211 */
[----:B------:R-:W-:-:S09]  /*8e50*/  PRMT R6, RZ, 0x7610, R6 ;  /* 0x00007610ff067816 */ /* 0x000fd20000000006 */
[----:B------:R-:W-:Y:S05]  /*8e60*/  @P0 BRA `(.L_x_184) ;  /* 0x0000000400480947 */ /* 0x000fea0003800000 */
[----:B------:R-:W0:Y:S01]  /*8e70*/  S2R R18, SR_CTAID.X ;  /* 0x0000000000127919 */ /* 0x000e220000002500 */
[----:B------:R-:W-:Y:S01]  /*8e80*/  ULDC.64 UR6, c[0x0][0x628] ;  /* 0x00018a0000067ab9 */ /* 0x000fe20000000a00 */
[----:B------:R-:W1:Y:S01]  /*8e90*/  LDC R19, c[0x0][0x144] ;  /* 0x00005100ff137b82 */ /* 0x000e620000000800 */
[----:B------:R-:W-:Y:S01]  /*8ea0*/  ISETP.NE.U32.AND P0, PT, RZ, UR6, PT ;  /* 0x00000006ff007c0c */ /* 0x000fe2000bf05070 */
[----:B------:R-:W2:Y:S01]  /*8eb0*/  S2R R13, SR_CTAID.Y ;  /* 0x00000000000d7919 */ /* 0x000ea20000002600 */
[----:B------:R-:W-:Y:S01]  /*8ec0*/  ULDC UR8, c[0x0][0x630] ;  /* 0x00018c0000087ab9 */ /* 0x000fe20000000800 */
[----:B------:R-:W-:Y:S01]  /*8ed0*/  ULDC UR9, c[0x0][0x150] ;  /* 0x0000540000097ab9 */ /* 0x000fe20000000800 */
[----:B------:R-:W-:Y:S01]  /*8ee0*/  ISETP.NE.AND.EX P0, PT, RZ, UR7, PT, P0 ;  /* 0x00000007ff007c0c */ /* 0x000fe2000bf05300 */
[----:B------:R-:W-:Y:S02]  /*8ef0*/  IMAD.MOV.U32 R6, RZ, RZ, R2 ;  /* 0x000000ffff067224 */ /* 0x000fe400078e0002 */
[----:B------:R-:W-:Y:S01]  /*8f00*/  IMAD.MOV.U32 R7, RZ, RZ, R3 ;  /* 0x000000ffff077224 */ /* 0x000fe200078e0003 */
[----:B0-----:R-:W-:-:S09]  /*8f10*/  I2FP.F32.U32 R20, R18 ;  /* 0x0000001200147245 */ /* 0x001fd20000201000 */
[----:B------:R-:W-:Y:S05]  /*8f20*/  @!P0 BRA `(.L_x_185) ;  /* 0x0000000000288947 */ /* 0x000fea0003800000 */
[----:B------:R-:W-:Y:S02]  /*8f30*/  ULDC UR5, c[0x0][0x634] ;  /* 0x00018d0000057ab9 */ /* 0x000fe40000000800 */
[----:B------:R-:W-:-:S05]  /*8f40*/  IADD3 R7, P0, R2, UR5, RZ ;  /* 0x0000000502077c10 */ /* 0x000fca000ff1e0ff */
[----:B------:R-:W-:-:S04]  /*8f50*/  IMAD.X R21, RZ, RZ, R3, P0 ;  /* 0x000000ffff157224 */ /* 0x000fc800000e0603 */
[----:B------:R-:W-:-:S04]  /*8f60*/  IMAD.WIDE.U32 R8, R21, UR6, RZ ;  /* 0x0000000615087c25 */ /* 0x000fc8000f8e00ff */
[----:B------:R-:W-:-:S04]  /*8f70*/  IMAD.WIDE.U32 R8, P0, R7, UR7, R8 ;  /* 0x0000000707087c25 */ /* 0x000fc8000f800008 */
[----:B------:R-:W-:-:S04]  /*8f80*/  IMAD.WIDE.U32 R6, R7, UR6, RZ ;  /* 0x0000000607067c25 */ /* 0x000fc8000f8e00ff */
[----:B------:R-:W-:Y:S01]  /*8f90*/  IMAD.MOV.U32 R6, RZ, RZ, R9 ;  /* 0x000000ffff067224 */ /* 0x000fe200078e0009 */
[----:B------:R-:W-:Y:S01]  /*8fa0*/  IADD3 RZ, P1, R7, R8, RZ ;  /* 0x0000000807ff7210 */ /* 0x000fe20007f3e0ff */
[----:B------:R-:W-:-:S04]  /*8fb0*/  IMAD.X R7, RZ, RZ, RZ, P0 ;  /* 0x000000ffff077224 */ /* 0x000fc800000e06ff */
[----:B------:R-:W-:-:S08]  /*8fc0*/  IMAD.WIDE.U32.X R6, R21, UR7, R6, P1 ;  /* 0x0000000715067c25 */ /* 0x000fd000088e0406 */
.L_x_185:
[----:B------:R-:W-:Y:S01]  /*8fd0*/  FMUL R20, R20, UR9 ;  /* 0x0000000914147c20 */ /* 0x000fe20008400000 */
[--C-:B------:R-:W-:Y:S01]  /*8fe0*/  SHF.R.U64 R16, R6, UR8, R7.reuse ;  /* 0x0000000806107c19 */ /* 0x100fe20008001207 */
[----:B------:R-:W-:Y:S01]  /*8ff0*/  ULDC.64 UR6, c[0x0][0x620] ;  /* 0x0001880000067ab9 */ /* 0x000fe20000000a00 */
[----:B------:R-:W-:Y:S01]  /*9000*/  SHF.R.U32.HI R6, RZ, UR8, R7 ;  /* 0x00000008ff067c19 */ /* 0x000fe20008011607 */
[----:B------:R-:W-:Y:S01]  /*9010*/  ULDC.64 UR8, c[0x0][0x640] ;  /* 0x0001900000087ab9 */ /* 0x000fe20000000a00 */
[----:B------:R-:W-:Y:S01]  /*9020*/  IADD3 R7, P0, RZ, -R16, RZ ;  /* 0x80000010ff077210 */ /* 0x000fe20007f1e0ff */
[----:B------:R-:W0:Y:S01]  /*9030*/  F2I.U32.TRUNC.NTZ R20, R20 ;  /* 0x0000001400147305 */ /* 0x000e22000020f000 */
[----:B------:R-:W3:Y:S01]  /*9040*/  LDC R22, c[0x0][0x148] ;  /* 0x00005200ff167b82 */ /* 0x000ee20000000800 */
[----:B------:R-:W-:Y:S02]  /*9050*/  ULDC UR5, c[0x0][0x618] ;  /* 0x0001860000057ab9 */ /* 0x000fe40000000800 */
[----:B------:R-:W-:Y:S01]  /*9060*/  IMAD.X R6, RZ, RZ, ~R6, P0 ;  /* 0x000000ffff067224 */ /* 0x000fe200000e0e06 */
[----:B------:R-:W-:-:S03]  /*9070*/  ISETP.NE.U32.AND P0, PT, RZ, UR8, PT ;  /* 0x00000008ff007c0c */ /* 0x000fc6000bf05070 */
[----:B------:R-:W-:Y:S01]  /*9080*/  IMAD R6, R6, UR6, RZ ;  /* 0x0000000606067c24 */ /* 0x000fe2000f8e02ff */
[----:B------:R-:W-:-:S03]  /*9090*/  ISETP.NE.AND.EX P0, PT, RZ, UR9, PT, P0 ;  /* 0x00000009ff007c0c */ /* 0x000fc6000bf05300 */
[C---:B------:R-:W-:Y:S02]  /*90a0*/  IMAD R9, R7.reuse, UR7, R6 ;  /* 0x0000000707097c24 */ /* 0x040fe4000f8e0206 */
[----:B------:R-:W-:Y:S01]  /*90b0*/  IMAD.WIDE.U32 R6, R7, UR6, R2 ;  /* 0x0000000607067c25 */ /* 0x000fe2000f8e0002 */
[----:B------:R-:W-:-:S03]  /*90c0*/  ULDC UR6, c[0x0][0x154] ;  /* 0x0000550000067ab9 */ /* 0x000fc60000000800 */
[----:B0-----:R-:W-:Y:S02]  /*90d0*/  IMAD.MOV R8, RZ, RZ, -R20 ;  /* 0x000000ffff087224 */ /* 0x001fe400078e0a14 */
[----:B------:R-:W-:Y:S02]  /*90e0*/  IMAD.IADD R7, R7, 0x1, R9 ;  /* 0x0000000107077824 */ /* 0x000fe400078e0209 */
[----:B-1----:R-:W-:Y:S01]  /*90f0*/  IMAD R18, R19, R8, R18 ;  /* 0x0000000813127224 */ /* 0x002fe200078e0212 */
[----:B--2---:R-:W-:Y:S02]  /*9100*/  I2FP.F32.U32 R8, R13 ;  /* 0x0000000d00087245 */ /* 0x004fe40000201000 */
[--C-:B------:R-:W-:Y:S02]  /*9110*/  SHF.R.U64 R19, R6, UR5, R7.reuse ;  /* 0x0000000506137c19 */ /* 0x100fe40008001207 */
[----:B------:R-:W-:Y:S01]  /*9120*/  SHF.R.U32.HI R6, RZ, UR5, R7 ;  /* 0x00000005ff067c19 */ /* 0x000fe20008011607 */
[----:B------:R-:W-:Y:S01]  /*9130*/  FMUL R8, R8, UR6 ;  /* 0x0000000608087c20 */ /* 0x000fe20008400000 */
[----:B------:R-:W-:-:S02]  /*9140*/  ULDC UR5, c[0x0][0x608] ;  /* 0x0001820000057ab9 */ /* 0x000fc40000000800 */
[--C-:B------:R-:W-:Y:S01]  /*9150*/  SHF.R.U64 R21, R19, UR5, R6.reuse ;  /* 0x0000000513157c19 */ /* 0x100fe20008001206 */
[----:B------:R0:W1:Y:S01]  /*9160*/  F2I.U32.TRUNC.NTZ R24, R8 ;  /* 0x0000000800187305 */ /* 0x000062000020f000 */
[----:B------:R-:W-:Y:S01]  /*9170*/  SHF.R.U32.HI R6, RZ, UR5, R6 ;  /* 0x00000005ff067c19 */ /* 0x000fe20008011606 */
[----:B------:R-:W-:-:S03]  /*9180*/  ULDC UR5, c[0x0][0x658] ;  /* 0x0001960000057ab9 */ /* 0x000fc60000000800 */
[--C-:B------:R-:W-:Y:S02]  /*9190*/  SHF.R.U64 R20, R21, UR5, R6.reuse ;  /* 0x0000000515147c19 */ /* 0x100fe40008001206 */
[----:B------:R-:W-:-:S03]  /*91a0*/  SHF.R.U32.HI R23, RZ, UR5, R6 ;  /* 0x00000005ff177c19 */ /* 0x000fc60008011606 */
[----:B------:R-:W-:Y:S02]  /*91b0*/  IMAD.MOV.U32 R6, RZ, RZ, R20 ;  /* 0x000000ffff067224 */ /* 0x000fe400078e0014 */
[----:B------:R-:W-:Y:S01]  /*91c0*/  IMAD.MOV.U32 R7, RZ, RZ, R23 ;  /* 0x000000ffff077224 */ /* 0x000fe200078e0017 */
[----:B0-----:R-:W-:Y:S06]  /*91d0*/  @!P0 BRA `(.L_x_186) ;  /* 0x0000000000288947 */ /* 0x001fec0003800000 */
        /* <DEDUP_REMOVED lines=10> */
.L_x_186:
[----:B------:R-:W-:Y:S01]  /*9280*/  ULDC UR5, c[0x0][0x648] ;  /* 0x0001920000057ab9 */ /* 0x000fe20000000800 */
[----:B------:R-:W-:Y:S01]  /*9290*/  LOP3.LUT R21, R21, UR17, RZ, 0xc0, !PT ;  /* 0x0000001115157c12 */ /* 0x000fe2000f8ec0ff */
[----:B-1----:R-:W-:Y:S01]  /*92a0*/  IMAD.MOV R24, RZ, RZ, -R24 ;  /* 0x000000ffff187224 */ /* 0x002fe200078e0a18 */
[----:B------:R-:W-:Y:S01]  /*92b0*/  SHF.R.U64 R6, R6, UR5, R7 ;  /* 0x0000000506067c19 */ /* 0x000fe20008001207 */
[----:B------:R-:W-:Y:S01]  /*92c0*/  ULDC UR5, c[0x0][0x638] ;  /* 0x00018e0000057ab9 */ /* 0x000fe20000000800 */
[----:B------:R-:W-:Y:S01]  /*92d0*/  LOP3.LUT R9, R19, UR4, RZ, 0xc0, !PT ;  /* 0x0000000413097c12 */ /* 0x000fe2000f8ec0ff */
[----:B---3--:R-:W-:Y:S01]  /*92e0*/  @P4 IMAD R18, R22, R24, R13 ;  /* 0x0000001816124224 */ /* 0x008fe200078e020d */
[----:B------:R-:W-:Y:S01]  /*92f0*/  ULDC UR6, c[0x0][0x610] ;  /* 0x0001840000067ab9 */ /* 0x000fe20000000800 */
[----:B------:R-:W-:Y:S02]  /*9300*/  IMAD.MOV R7, RZ, RZ, -R6 ;  /* 0x000000ffff077224 */ /* 0x000fe400078e0a06 */
[----:B------:R-:W-:-:S02]  /*9310*/  IMAD R21, R6, UR18, R21 ;  /* 0x0000001206157c24 */ /* 0x000fc4000f8e0215 */
[----:B------:R-:W-:Y:S01]  /*9320*/  IMAD R20, R7, UR5, R20 ;  /* 0x0000000507147c24 */ /* 0x000fe2000f8e0214 */
[----:B------:R-:W-:Y:S01]  /*9330*/  ULDC UR5, c[0x0][0x600] ;  /* 0x0001800000057ab9 */ /* 0x000fe20000000800 */
[----:B------:R-:W-:Y:S02]  /*9340*/  IMAD R18, R21, UR6, R18 ;  /* 0x0000000615127c24 */ /* 0x000fe4000f8e0212 */
[----:B------:R-:W-:Y:S02]  /*9350*/  IMAD R9, R20, UR5, R9 ;  /* 0x0000000514097c24 */ /* 0x000fe4000f8e0209 */
[----:B------:R-:W-:-:S03]  /*9360*/  IMAD.MOV.U32 R6, RZ, RZ, 0x1 ;  /* 0x00000001ff067424 */ /* 0x000fc600078e00ff */
[----:B------:R-:W-:Y:S02]  /*9370*/  SEL R7, R9, R18, !P4 ;  /* 0x0000001209077207 */ /* 0x000fe40006000000 */
[----:B------:R-:W-:-:S07]  /*9380*/  SEL R18, R18, R9, !P4 ;  /* 0x0000000912127207 */ /* 0x000fce0006000000 */
.L_x_184:
[----:B------:R-:W-:Y:S05]  /*9390*/  BSYNC B1 ;  /* 0x0000000000017941 */ /* 0x000fea0003800000 */
.L_x_183:
[----:B------:R-:W-:-:S13]  /*93a0*/  LOP3.LUT P0, RZ, R6, 0xff, RZ, 0xc0, !PT ;  /* 0x000000ff06ff7812 */ /* 0x000fda000780c0ff */
[----:B------:R-:W-:Y:S05]  /*93b0*/  @P0 BRA `(.L_x_187) ;  /* 0xfffffff400440947 */ /* 0x000fea000383ffff */
[----:B------:R-:W-:Y:S05]  /*93c0*/  BSYNC B0 ;  /* 0x0000000000007941 */ /* 0x000fea0003800000 */
.L_x_176:
[----:B------:R-:W-:-:S03]  /*93d0*/  UMOV UR5, 0xffffffff ;  /* 0xffffffff00057882 */ /* 0x000fc60000000000 */
[----:B------:R-:W-:Y:S05]  /*93e0*/  BRA.DIV UR5, `(.L_x_188) ;  /* 0x0000000a05187947 */ /* 0x000fea000b800000 */
[----:B------:R-:W-:-:S13]  /*93f0*/  ELECT P0, URZ, PT ;  /* 0x00000000003f782f */ /* 0x000fda0003800000 */
.L_x_209:
[----:B------:R-:W-:Y:S04]  /*9400*/  BSSY B0, `(.L_x_189) ;  /* 0x000006a000007945 */ /* 0x000fe80003800000 */
[----:B------:R-:W-:Y:S05]  /*9410*/  @!P0 BRA `(.L_x_190) ;  /* 0x0000000400a08947 */ /* 0x000fea0003800000 */
[----:B------:R-:W-:-:S04]  /*9420*/  LOP3.LUT R4, R4, 0x2, RZ, 0xfc, !PT ;  /* 0x0000000204047812 */ /* 0x000fc800078efcff */
[----:B------:R-:W-:-:S13]  /*9430*/  ISETP.NE.AND P0, PT, R4, 0x3, PT ;  /* 0x000000030400780c */ /* 0x000fda0003f05270 */
[----:B------:R-:W-:Y:S05]  /*9440*/  @!P0 BRA `(.L_x_191) ;  /* 0x0000000000048947 */ /* 0x000fea0003800000 */
[----:B------:R-:W-:Y:S01]  /*9450*/  BPT.TRAP 0x1 ;  /* 0x000000040000795c */ /* 0x000fe20000300000 */
.L_x_191:
[----:B------:R-:W0:Y:S01]  /*9460*/  S2R R3, SR_CgaCtaId ;  /* 0x0000000000037919 */ /* 0x000e220000008800 */
[----:B------:R-:W-:-:S04]  /*9470*/  MOV R0, 0x400 ;  /* 0x0000040000007802 */ /* 0x000fc80000000f00 */
[----:B0-----:R-:W-:Y:S02]  /*9480*/  LEA R0, R3, R0, 0x18 ;  /* 0x0000000003007211 */ /* 0x001fe400078ec0ff */
[----:B------:R-:W-:-:S03]  /*9490*/  SHF.L.U32 R3, R5, 0x1f, RZ ;  /* 0x0000001f05037819 */ /* 0x000fc600000006ff */
[----:B------:R-:W-:-:S04]  /*94a0*/  VIADD R0, R0, 0x58 ;  /* 0x0000005800007836 */ /* 0x000fc80000000000 */
[C---:B------:R-:W-:Y:S02]  /*94b0*/  IMAD R6, R17.reuse, 0x8, R0 ;  /* 0x0000000811067824 */ /* 0x040fe400078e0200 */
[----:B------:R-:W-:Y:S02]  /*94c0*/  VIADD R17, R17, 0x1 ;  /* 0x0000000111117836 */ /* 0x000fe40000000000 */
[----:B------:R-:W0:Y:S03]  /*94d0*/  SYNCS.PHASECHK.TRANS64.TRYWAIT P0, [R6+URZ], R3 ;  /* 0x00000003060075a7 */ /* 0x000e26000800017f */
[----:B------:R-:W-:-:S04]  /*94e0*/  ISETP.NE.AND P1, PT, R17, 0xb, PT ;  /* 0x0000000b1100780c */ /* 0x000fc80003f25270 */
[----:B------:R-:W-:Y:S02]  /*94f0*/  SEL R2, RZ, 0x1, P1 ;  /* 0x00000001ff027807 */ /* 0x000fe40000800000 */
[----:B------:R-:W-:Y:S02]  /*9500*/  SEL R17, R17, RZ, P1 ;  /* 0x000000ff11117207 */ /* 0x000fe40000800000 */
[----:B------:R-:W-:-:S03]  /*9510*/  LOP3.LUT R8, R5, R2, RZ, 0x3c, !PT ;  /* 0x0000000205087212 */ /* 0x000fc600078e3cff */
[----:B------:R-:W-:Y:S01]  /*9520*/  IMAD R7, R17, 0x8, R0 ;  /* 0x0000000811077824 */ /* 0x000fe200078e0200 */
[----:B------:R-:W-:Y:S01]  /*9530*/  SHF.L.U32 R4, R8, 0x1f, RZ ;  /* 0x0000001f08047819 */ /* 0x000fe200000006ff */
[----:B0-----:R-:W-:Y:S06]  /*9540*/  @!P0 BRA `(.L_x_192) ;  /* 0x0000000400e08947 */ /* 0x001fec0003800000 */
.L_x_210:
[----:B------:R-:W1:Y:S01]  /*9550*/  SYNCS.PHASECHK.TRANS64.TRYWAIT P0, [R7+URZ], R4 ;  /* 0x00000004070075a7 */ /* 0x000e62000800017f */
[----:B------:R-:W-:-:S05]  /*9560*/  VIADD R2, R17, 0x1 ;  /* 0x0000000111027836 */ /* 0x000fca0000000000 */
[----:B------:R-:W-:-:S04]  /*9570*/  ISETP.NE.AND P1, PT, R2, 0xb, PT ;  /* 0x0000000b0200780c */ /* 0x000fc80003f25270 */
[----:B0-----:R-:W-:Y:S02]  /*9580*/  SEL R3, RZ, 0x1, P1 ;  /* 0x00000001ff037807 */ /* 0x001fe40000800000 */
[----:B------:R-:W-:Y:S02]  /*9590*/  SEL R9, R2, RZ, P1 ;  /* 0x000000ff02097207 */ /* 0x000fe40000800000 */
[----:B------:R-:W-:-:S03]  /*95a0*/  LOP3.LUT R8, R8, R3, RZ, 0x3c, !PT ;  /* 0x0000000308087212 */ /* 0x000fc600078e3cff */
[----:B------:R-:W-:Y:S01]  /*95b0*/  IMAD R6, R9, 0x8, R0 ;  /* 0x0000000809067824 */ /* 0x000fe200078e0200 */
[----:B------:R-:W-:Y:S01]  /*95c0*/  SHF.L.U32 R5, R8, 0x1f, RZ ;  /* 0x0000001f08057819 */ /* 0x000fe200000006ff */
[----:B-1----:R-:W-:Y:S06]  /*95d0*/  @!P0 BRA `(.L_x_193) ;  /* 0x0000000400d08947 */ /* 0x002fec0003800000 */
.L_x_211:
[----:B------:R-:W1:Y:S01]  /*95e0*/  SYNCS.PHASECHK.TRANS64.TRYWAIT P0, [R6+URZ], R5 ;  /* 0x00000005060075a7 */ /* 0x000e62000800017f */
[----:B------:R-:W-:-:S05]  /*95f0*/  VIADD R2, R9, 0x1 ;  /* 0x0000000109027836 */ /* 0x000fca0000000000 */
[----:B------:R-:W-:-:S04]  /*9600*/  ISETP.NE.AND P1, PT, R2, 0xb, PT ;  /* 0x0000000b0200780c */ /* 0x000fc80003f25270 */
[----:B------:R-:W-:Y:S02]  /*9610*/  SEL R3, RZ, 0x1, P1 ;  /* 0x00000001ff037807 */ /* 0x000fe40000800000 */
[----:B0-----:R-:W-:Y:S02]  /*9620*/  SEL R7, R2, RZ, P1 ;  /* 0x000000ff02077207 */ /* 0x001fe40000800000 */
[----:B------:R-:W-:-:S03]  /*9630*/  LOP3.LUT R8, R8, R3, RZ, 0x3c, !PT ;  /* 0x0000000308087212 */ /* 0x000fc600078e3cff */
[----:B------:R-:W-:Y:S01]  /*9640*/  IMAD R9, R7, 0x8, R0 ;  /* 0x0000000807097824 */ /* 0x000fe200078e0200 */
[----:B------:R-:W-:Y:S01]  /*9650*/  SHF.L.U32 R4, R8, 0x1f, RZ ;  /* 0x0000001f08047819 */ /* 0x000fe200000006ff */
[----:B-1----:R-:W-:Y:S06]  /*9660*/  @!P0 BRA `(.L_x_194) ;  /* 0x0000000400c08947 */ /* 0x002fec0003800000 */
.L_x_212:
[----:B------:R-:W1:Y:S01]  /*9670*/  SYNCS.PHASECHK.TRANS64.TRYWAIT P0, [R9+URZ], R4 ;  /* 0x00000004090075a7 */ /* 0x000e62000800017f */
[----:B------:R-:W-:-:S05]  /*9680*/  VIADD R2, R7, 0x1 ;  /* 0x0000000107027836 */ /* 0x000fca0000000000 */
[----:B------:R-:W-:-:S04]  /*9690*/  ISETP.NE.AND P1, PT, R2, 0xb, PT ;  /* 0x0000000b0200780c */ /* 0x000fc80003f25270 */
[----:B------:R-:W-:Y:S02]  /*96a0*/  SEL R3, RZ, 0x1, P1 ;  /* 0x00000001ff037807 */ /* 0x000fe40000800000 */
[----:B------:R-:W-:Y:S02]  /*96b0*/  SEL R7, R2, RZ, P1 ;  /* 0x000000ff02077207 */ /* 0x000fe40000800000 */
[----:B------:R-:W-:-:S03]  /*96c0*/  LOP3.LUT R8, R8, R3, RZ, 0x3c, !PT ;  /* 0x0000000308087212 */ /* 0x000fc600078e3cff */
[----:B0-----:R-:W-:Y:S01]  /*96d0*/  IMAD R6, R7, 0x8, R0 ;  /* 0x0000000807067824 */ /* 0x001fe200078e0200 */
[----:B------:R-:W-:Y:S01]  /*96e0*/  SHF.L.U32 R5, R8, 0x1f, RZ ;  /* 0x0000001f08057819 */ /* 0x000fe200000006ff */
[----:B-1----:R-:W-:Y:S06]  /*96f0*/  @!P0 BRA `(.L_x_195) ;  /* 0x0000000400b08947 */ /* 0x002fec0003800000 */
.L_x_213:
        /* <DEDUP_REMOVED lines=9> */
.L_x_214:
        /* <DEDUP_REMOVED lines=9> */
.L_x_215:
        /* <DEDUP_REMOVED lines=9> */
.L_x_216:
[----:B------:R-:W1:Y:S01]  /*98b0*/  SYNCS.PHASECHK.TRANS64.TRYWAIT P0, [R9+URZ], R4 ;  /* 0x00000004090075a7 */ /* 0x000e62000800017f */
[----:B------:R-:W-:-:S05]  /*98c0*/  VIADD R2, R7, 0x1 ;  /* 0x0000000107027836 */ /* 0x000fca0000000000 */
[----:B------:R-:W-:-:S04]  /*98d0*/  ISETP.NE.AND P1, PT, R2, 0xb, PT ;  /* 0x0000000b0200780c */ /* 0x000fc80003f25270 */
[----:B------:R-:W-:Y:S02]  /*98e0*/  SEL R3, RZ, 0x1, P1 ;  /* 0x00000001ff037807 */ /* 0x000fe40000800000 */
[----:B------:R-:W-:Y:S02]  /*98f0*/  SEL R7, R2, RZ, P1 ;  /* 0x000000ff02077207 */ /* 0x000fe40000800000 */
[----:B------:R-:W-:-:S03]  /*9900*/  LOP3.LUT R8, R8, R3, RZ, 0x3c, !PT ;  /* 0x0000000308087212 */ /* 0x000fc600078e3cff */
[----:B------:R-:W-:Y:S01]  /*9910*/  IMAD R10, R7, 0x8, R0 ;  /* 0x00000008070a7824 */ /* 0x000fe200078e0200 */
[----:B0-----:R-:W-:Y:S01]  /*9920*/  SHF.L.U32 R5, R8, 0x1f, RZ ;  /* 0x0000001f08057819 */ /* 0x001fe200000006ff */
[----:B-1----:R-:W-:Y:S06]  /*9930*/  @!P0 BRA `(.L_x_199) ;  /* 0x0000000400708947 */ /* 0x002fec0003800000 */
.L_x_217:
[----:B------:R-:W1:Y:S01]  /*9940*/  SYNCS.PHASECHK.TRANS64.TRYWAIT P0, [R10+URZ], R5 ;  /* 0x000000050a0075a7 */ /* 0x000e62000800017f */
[----:B------:R-:W-:-:S05]  /*9950*/  VIADD R2, R7, 0x1 ;  /* 0x0000000107027836 */ /* 0x000fca0000000000 */
[----:B------:R-:W-:-:S04]  /*9960*/  ISETP.NE.AND P1, PT, R2, 0xb, PT ;  /* 0x0000000b0200780c */ /* 0x000fc80003f25270 */
[----:B------:R-:W-:Y:S02]  /*9970*/  SEL R3, RZ, 0x1, P1 ;  /* 0x00000001ff037807 */ /* 0x000fe40000800000 */
[----:B------:R-:W-:Y:S02]  /*9980*/  SEL R7, R2, RZ, P1 ;  /* 0x000000ff02077207 */ /* 0x000fe40000800000 */
[----:B0-----:R-:W-:-:S03]  /*9990*/  LOP3.LUT R9, R8, R3, RZ, 0x3c, !PT ;  /* 0x0000000308097212 */ /* 0x001fc600078e3cff */
[----:B------:R-:W-:Y:S01]  /*99a0*/  IMAD R11, R7, 0x8, R0 ;  /* 0x00000008070b7824 */ /* 0x000fe200078e0200 */
[----:B------:R-:W-:Y:S01]  /*99b0*/  SHF.L.U32 R6, R9, 0x1f, RZ ;  /* 0x0000001f09067819 */ /* 0x000fe200000006ff */
[----:B-1----:R-:W-:Y:S06]  /*99c0*/  @!P0 BRA `(.L_x_200) ;  /* 0x0000000400608947 */ /* 0x002fec0003800000 */
.L_x_218:
[----:B------:R-:W1:Y:S01]  /*99d0*/  SYNCS.PHASECHK.TRANS64.TRYWAIT P0, [R11+URZ], R6 ;  /* 0x000000060b0075a7 */ /* 0x000e62000800017f */
[----:B------:R-:W-:-:S05]  /*99e0*/  VIADD R2, R7, 0x1 ;  /* 0x0000000107027836 */ /* 0x000fca0000000000 */
[----:B------:R-:W-:-:S04]  /*99f0*/  ISETP.NE.AND P1, PT, R2, 0xb, PT ;  /* 0x0000000b0200780c */ /* 0x000fc80003f25270 */
[----:B------:R-:W-:Y:S02]  /*9a00*/  SEL R4, RZ, 0x1, P1 ;  /* 0x00000001ff047807 */ /* 0x000fe40000800000 */
[----:B------:R-:W-:Y:S02]  /*9a10*/  SEL R3, R2, RZ, P1 ;  /* 0x000000ff02037207 */ /* 0x000fe40000800000 */
[----:B------:R-:W-:Y:S01]  /*9a20*/  LOP3.LUT R4, R9, R4, RZ, 0x3c, !PT ;  /* 0x0000000409047212 */ /* 0x000fe200078e3cff */
[----:B-1----:R-:W-:Y:S06]  /*9a30*/  @!P0 BRA `(.L_x_201) ;  /* 0x0000000400588947 */ /* 0x002fec0003800000 */
.L_x_219:
[----:B------:R-:W-:Y:S01]  /*9a40*/  IMAD R3, R3, 0x8, R0 ;  /* 0x0000000803037824 */ /* 0x000fe200078e0200 */
[----:B------:R-:W-:-:S07]  /*9a50*/  SHF.L.U32 R0, R4, 0x1f, RZ ;  /* 0x0000001f04007819 */ /* 0x000fce00000006ff */
.L_x_202:
[----:B--2---:R2:W3:Y:S02]  /*9a60*/  SYNCS.PHASECHK.TRANS64.TRYWAIT P0, [R3+URZ], R0 ;  /* 0x00000000030075a7 */ /* 0x0044e4000800017f */
[----:B---3--:R-:W-:Y:S05]  /*9a70*/  @!P0 NANOSLEEP.SYNCS 0x989680 ;  /* 0x009896800000895d */ /* 0x008fea0003900000 */
[----:B------:R-:W3:Y:S02]  /*9a80*/  @!P0 SYNCS.PHASECHK.TRANS64 P0, [R3+URZ], R0 ;  /* 0x00000000030085a7 */ /* 0x000ee4000800007f */
[----:B---3--:R-:W-:Y:S05]  /*9a90*/  @!P0 BRA `(.L_x_202) ;  /* 0xfffffffc00f08947 */ /* 0x008fea000383ffff */
.L_x_190:
[----:B------:R-:W-:Y:S05]  /*9aa0*/  BSYNC B0 ;  /* 0x0000000000007941 */ /* 0x000fea0003800000 */
.L_x_189:
[----:B------:R-:W-:Y:S05]  /*9ab0*/  EXIT ;  /* 0x000000000000794d */ /* 0x000fea0003800000 */
.L_x_22:
[----:B-1----:R-:W-:-:S04]  /*9ac0*/  IMAD.U32 R12, RZ, RZ, UR6 ;  /* 0x00000006ff0c7e24 */ /* 0x002fc8000f8e00ff */
[----:B------:R1:W4:Y:S03]  /*9ad0*/  SYNCS.PHASECHK.TRANS64.TRYWAIT P1, [R12+URZ], R11 ;  /* 0x0000000b0c0075a7 */ /* 0x000326000802017f */
[----:B----4-:R-:W-:Y:S05]  /*9ae0*/  @!P1 NANOSLEEP.SYNCS 0x989680 ;  /* 0x009896800000995d */ /* 0x010fea0003900000 */
[----:B------:R-:W4:Y:S02]  /*9af0*/  @!P1 SYNCS.PHASECHK.TRANS64 P1, [R12+URZ], R11 ;  /* 0x0000000b0c0095a7 */ /* 0x000f24000802007f */
[----:B----4-:R-:W-:Y:S05]  /*9b00*/  @!P1 BRA `(.L_x_22) ;  /* 0xfffffffc00ec9947 */ /* 0x010fea000383ffff */
[----:B------:R-:W-:Y:S05]  /*9b10*/  BRA `(.L_x_21) ;  /* 0xffffff7c00587947 */ /* 0x000fea000383ffff */
.L_x_28:
[----:B-1----:R-:W-:-:S04]  /*9b20*/  IMAD.U32 R14, RZ, RZ, UR12 ;  /* 0x0000000cff0e7e24 */ /* 0x002fc8000f8e00ff */
[----:B------:R1:W4:Y:S03]  /*9b30*/  SYNCS.PHASECHK.TRANS64.TRYWAIT P1, [R14+URZ], R13 ;  /* 0x0000000d0e0075a7 */ /* 0x000326000802017f */
[----:B----4-:R-:W-:Y:S05]  /*9b40*/  @!P1 NANOSLEEP.SYNCS 0x989680 ;  /* 0x009896800000995d */ /* 0x010fea0003900000 */
[----:B------:R-:W4:Y:S02]  /*9b50*/  @!P1 SYNCS.PHASECHK.TRANS64 P1, [R14+URZ], R13 ;  /* 0x0000000d0e0095a7 */ /* 0x000f24000802007f */
[----:B----4-:R-:W-:Y:S05]  /*9b60*/  @!P1 BRA `(.L_x_28) ;  /* 0xfffffffc00ec9947 */ /* 0x010fea000383ffff */
[----:B------:R-:W-:Y:S05]  /*9b70*/  BRA `(.L_x_27) ;  /* 0xffffff8400c07947 */ /* 0x000fea000383ffff */
.L_x_177:
[----:B------:R-:W-:Y:S01]  /*9b80*/  BSSY B1, `(.L_x_203) ;  /* 0x0000006000017945 */ /* 0x000fe20003800000 */
[----:B------:R-:W-:-:S07]  /*9b90*/  IMAD.MOV.U32 R6, RZ, RZ, -0x1 ;  /* 0xffffffffff067424 */ /* 0x000fce00078e00ff */
[----:B------:R-:W-:Y:S05]  /*9ba0*/  WARPSYNC.COLLECTIVE R6, `(.L_x_204) ;  /* 0x00000000060c7348 */ /* 0x000fea0003c00000 */
[----:B------:R-:W-:Y:S02]  /*9bb0*/  ELECT P0, UR62, PT ;  /* 0x00000000003e782f */ /* 0x000fe40003800000 */
[----:B------:R-:W-:Y:S01]  /*9bc0*/  MOV R6, UR62 ;  /* 0x0000003e00067c02 */ /* 0x000fe20008000f00 */
[----:B------:R-:W-:Y:S10]  /*9bd0*/  ENDCOLLECTIVE ;  /* 0x000000000000791b */ /* 0x000ff40003800000 */
.L_x_204:
[----:B------:R-:W-:Y:S05]  /*9be0*/  BSYNC B1 ;  /* 0x0000000000017941 */ /* 0x000fea0003800000 */
.L_x_203:
[----:B------:R-:W-:Y:S05]  /*9bf0*/  BRA `(.L_x_205) ;  /* 0xffffffec00407947 */ /* 0x000fea000383ffff */
.L_x_180:
[----:B0-----:R0:W1:Y:S02]  /*9c00*/  SYNCS.PHASECHK.TRANS64.TRYWAIT P0, [R18+URZ+0x58], R9 ;  /* 0x00005809120075a7 */ /* 0x001064000800017f */
[----:B-1----:R-:W-:Y:S05]  /*9c10*/  @!P0 NANOSLEEP.SYNCS 0x989680 ;  /* 0x009896800000895d */ /* 0x002fea0003900000 */
[----:B------:R-:W1:Y:S02]  /*9c20*/  @!P0 SYNCS.PHASECHK.TRANS64 P0, [R18+URZ+0x58], R9 ;  /* 0x00005809120085a7 */ /* 0x000e64000800007f */
[----:B-1----:R-:W-:Y:S05]  /*9c30*/  @!P0 BRA `(.L_x_180) ;  /* 0xfffffffc00f08947 */ /* 0x002fea000383ffff */
[----:B------:R-:W-:Y:S05]  /*9c40*/  BRA `(.L_x_206) ;  /* 0xffffffec00807947 */ /* 0x000fea000383ffff */
.L_x_188:
[----:B------:R-:W-:Y:S01]  /*9c50*/  BSSY B0, `(.L_x_207) ;  /* 0x0000006000007945 */ /* 0x000fe20003800000 */
[----:B------:R-:W-:-:S07]  /*9c60*/  IMAD.MOV.U32 R6, RZ, RZ, -0x1 ;  /* 0xffffffffff067424 */ /* 0x000fce00078e00ff */
[----:B------:R-:W-:Y:S05]  /*9c70*/  WARPSYNC.COLLECTIVE R6, `(.L_x_208) ;  /* 0x00000000060c7348 */ /* 0x000fea0003c00000 */
[----:B------:R-:W-:Y:S02]  /*9c80*/  ELECT P0, UR62, PT ;  /* 0x00000000003e782f */ /* 0x000fe40003800000 */
[----:B------:R-:W-:Y:S01]  /*9c90*/  MOV R6, UR62 ;  /* 0x0000003e00067c02 */ /* 0x000fe20008000f00 */
[----:B------:R-:W-:Y:S10]  /*9ca0*/  ENDCOLLECTIVE ;  /* 0x000000000000791b */ /* 0x000ff40003800000 */
.L_x_208:
[----:B------:R-:W-:Y:S05]  /*9cb0*/  BSYNC B0 ;  /* 0x0000000000007941 */ /* 0x000fea0003800000 */
.L_x_207:
[----:B------:R-:W-:Y:S05]  /*9cc0*/  BRA `(.L_x_209) ;  /* 0xfffffff400cc7947 */ /* 0x000fea000383ffff */
.L_x_192:
[----:B0-----:R0:W1:Y:S02]  /*9cd0*/  SYNCS.PHASECHK.TRANS64.TRYWAIT P0, [R6+URZ], R3 ;  /* 0x00000003060075a7 */ /* 0x001064000800017f */
[----:B-1----:R-:W-:Y:S05]  /*9ce0*/  @!P0 NANOSLEEP.SYNCS 0x989680 ;  /* 0x009896800000895d */ /* 0x002fea0003900000 */
[----:B------:R-:W1:Y:S02]  /*9cf0*/  @!P0 SYNCS.PHASECHK.TRANS64 P0, [R6+URZ], R3 ;  /* 0x00000003060085a7 */ /* 0x000e64000800007f */
[----:B-1----:R-:W-:Y:S05]  /*9d00*/  @!P0 BRA `(.L_x_192) ;  /* 0xfffffffc00f08947 */ /* 0x002fea000383ffff */
[----:B------:R-:W-:Y:S05]  /*9d10*/  BRA `(.L_x_210) ;  /* 0xfffffff8000c7947 */ /* 0x000fea000383ffff */
.L_x_193:
[----:B0-----:R0:W1:Y:S02]  /*9d20*/  SYNCS.PHASECHK.TRANS64.TRYWAIT P0, [R7+URZ], R4 ;  /* 0x00000004070075a7 */ /* 0x001064000800017f */
[----:B-1----:R-:W-:Y:S05]  /*9d30*/  @!P0 NANOSLEEP.SYNCS 0x989680 ;  /* 0x009896800000895d */ /* 0x002fea0003900000 */
[----:B------:R-:W1:Y:S02]  /*9d40*/  @!P0 SYNCS.PHASECHK.TRANS64 P0, [R7+URZ], R4 ;  /* 0x00000004070085a7 */ /* 0x000e64000800007f */
[----:B-1----:R-:W-:Y:S05]  /*9d50*/  @!P0 BRA `(.L_x_193) ;  /* 0xfffffffc00f08947 */ /* 0x002fea000383ffff */
[----:B------:R-:W-:Y:S05]  /*9d60*/  BRA `(.L_x_211) ;  /* 0xfffffff8001c7947 */ /* 0x000fea000383ffff */
.L_x_194:
[----:B0-----:R0:W1:Y:S02]  /*9d70*/  SYNCS.PHASECHK.TRANS64.TRYWAIT P0, [R6+URZ], R5 ;  /* 0x00000005060075a7 */ /* 0x001064000800017f */
[----:B-1----:R-:W-:Y:S05]  /*9d80*/  @!P0 NANOSLEEP.SYNCS 0x989680 ;  /* 0x009896800000895d */ /* 0x002fea0003900000 */
[----:B------:R-:W1:Y:S02]  /*9d90*/  @!P0 SYNCS.PHASECHK.TRANS64 P0, [R6+URZ], R5 ;  /* 0x00000005060085a7 */ /* 0x000e64000800007f */
[----:B-1----:R-:W-:Y:S05]  /*9da0*/  @!P0 BRA `(.L_x_194) ;  /* 0xfffffffc00f08947 */ /* 0x002fea000383ffff */
[----:B------:R-:W-:Y:S05]  /*9db0*/  BRA `(.L_x_212) ;  /* 0xfffffff8002c7947 */ /* 0x000fea000383ffff */
.L_x_195:
[----:B0-----:R0:W1:Y:S02]  /*9dc0*/  SYNCS.PHASECHK.TRANS64.TRYWAIT P0, [R9+URZ], R4 ;  /* 0x00000004090075a7 */ /* 0x001064000800017f */
[----:B-1----:R-:W-:Y:S05]  /*9dd0*/  @!P0 NANOSLEEP.SYNCS 0x989680 ;  /* 0x009896800000895d */ /* 0x002fea0003900000 */
[----:B------:R-:W1:Y:S02]  /*9de0*/  @!P0 SYNCS.PHASECHK.TRANS64 P0, [R9+URZ], R4 ;  /* 0x00000004090085a7 */ /* 0x000e64000800007f */
[----:B-1----:R-:W-:Y:S05]  /*9df0*/  @!P0 BRA `(.L_x_195) ;  /* 0xfffffffc00f08947 */ /* 0x002fea000383ffff */
[----:B------:R-:W-:Y:S05]  /*9e00*/  BRA `(.L_x_213) ;  /* 0xfffffff8003c7947 */ /* 0x000fea000383ffff */
.L_x_196:
[----:B0-----:R0:W1:Y:S02]  /*9e10*/  SYNCS.PHASECHK.TRANS64.TRYWAIT P0, [R6+URZ], R5 ;  /* 0x00000005060075a7 */ /* 0x001064000800017f */
[----:B-1----:R-:W-:Y:S05]  /*9e20*/  @!P0 NANOSLEEP.SYNCS 0x989680 ;  /* 0x009896800000895d */ /* 0x002fea0003900000 */
[----:B------:R-:W1:Y:S02]  /*9e30*/  @!P0 SYNCS.PHASECHK.TRANS64 P0, [R6+URZ], R5 ;  /* 0x00000005060085a7 */ /* 0x000e64000800007f */
[----:B-1----:R-:W-:Y:S05]  /*9e40*/  @!P0 BRA `(.L_x_196) ;  /* 0xfffffffc00f08947 */ /* 0x002fea000383ffff */
[----:B------:R-:W-:Y:S05]  /*9e50*/  BRA `(.L_x_214) ;  /* 0xfffffff8004c7947 */ /* 0x000fea000383ffff */
.L_x_197:
[----:B0-----:R0:W1:Y:S02]  /*9e60*/  SYNCS.PHASECHK.TRANS64.TRYWAIT P0, [R9+URZ], R4 ;  /* 0x00000004090075a7 */ /* 0x001064000800017f */
[----:B-1----:R-:W-:Y:S05]  /*9e70*/  @!P0 NANOSLEEP.SYNCS 0x989680 ;  /* 0x009896800000895d */ /* 0x002fea0003900000 */
[----:B------:R-:W1:Y:S02]  /*9e80*/  @!P0 SYNCS.PHASECHK.TRANS64 P0, [R9+URZ], R4 ;  /* 0x00000004090085a7 */ /* 0x000e64000800007f */
[----:B-1----:R-:W-:Y:S05]  /*9e90*/  @!P0 BRA `(.L_x_197) ;  /* 0xfffffffc00f08947 */ /* 0x002fea000383ffff */
[----:B------:R-:W-:Y:S05]  /*9ea0*/  BRA `(.L_x_215) ;  /* 0xfffffff8005c7947 */ /* 0x000fea000383ffff */
.L_x_198:
[----:B0-----:R0:W1:Y:S02]  /*9eb0*/  SYNCS.PHASECHK.TRANS64.TRYWAIT P0, [R6+URZ], R5 ;  /* 0x00000005060075a7 */ /* 0x001064000800017f */
[----:B-1----:R-:W-:Y:S05]  /*9ec0*/  @!P0 NANOSLEEP.SYNCS 0x989680 ;  /* 0x009896800000895d */ /* 0x002fea0003900000 */
[----:B------:R-:W1:Y:S02]  /*9ed0*/  @!P0 SYNCS.PHASECHK.TRANS64 P0, [R6+URZ], R5 ;  /* 0x00000005060085a7 */ /* 0x000e64000800007f */
[----:B-1----:R-:W-:Y:S05]  /*9ee0*/  @!P0 BRA `(.L_x_198) ;  /* 0xfffffffc00f08947 */ /* 0x002fea000383ffff */
[----:B------:R-:W-:Y:S05]  /*9ef0*/  BRA `(.L_x_216) ;  /* 0xfffffff8006c7947 */ /* 0x000fea000383ffff */
.L_x_199:
[----:B0-----:R0:W1:Y:S02]  /*9f00*/  SYNCS.PHASECHK.TRANS64.TRYWAIT P0, [R9+URZ], R4 ;  /* 0x00000004090075a7 */ /* 0x001064000800017f */
[----:B-1----:R-:W-:Y:S05]  /*9f10*/  @!P0 NANOSLEEP.SYNCS 0x989680 ;  /* 0x009896800000895d */ /* 0x002fea0003900000 */
[----:B------:R-:W1:Y:S02]  /*9f20*/  @!P0 SYNCS.PHASECHK.TRANS64 P0, [R9+URZ], R4 ;  /* 0x00000004090085a7 */ /* 0x000e64000800007f */
[----:B-1----:R-:W-:Y:S05]  /*9f30*/  @!P0 BRA `(.L_x_199) ;  /* 0xfffffffc00f08947 */ /* 0x002fea000383ffff */
[----:B------:R-:W-:Y:S05]  /*9f40*/  BRA `(.L_x_217) ;  /* 0xfffffff8007c7947 */ /* 0x000fea000383ffff */
.L_x_200:
[----:B0-----:R0:W1:Y:S02]  /*9f50*/  SYNCS.PHASECHK.TRANS64.TRYWAIT P0, [R10+URZ], R5 ;  /* 0x000000050a0075a7 */ /* 0x001064000800017f */
[----:B-1----:R-:W-:Y:S05]  /*9f60*/  @!P0 NANOSLEEP.SYNCS 0x989680 ;  /* 0x009896800000895d */ /* 0x002fea0003900000 */
[----:B------:R-:W1:Y:S02]  /*9f70*/  @!P0 SYNCS.PHASECHK.TRANS64 P0, [R10+URZ], R5 ;  /* 0x000000050a0085a7 */ /* 0x000e64000800007f */
[----:B-1----:R-:W-:Y:S05]  /*9f80*/  @!P0 BRA `(.L_x_200) ;  /* 0xfffffffc00f08947 */ /* 0x002fea000383ffff */
[----:B------:R-:W-:Y:S05]  /*9f90*/  BRA `(.L_x_218) ;  /* 0xfffffff8008c7947 */ /* 0x000fea000383ffff */
.L_x_201:
[----:B-1----:R1:W2:Y:S02]  /*9fa0*/  SYNCS.PHASECHK.TRANS64.TRYWAIT P0, [R11+URZ], R6 ;  /* 0x000000060b0075a7 */ /* 0x0022a4000800017f */
[----:B--2---:R-:W-:Y:S05]  /*9fb0*/  @!P0 NANOSLEEP.SYNCS 0x989680 ;  /* 0x009896800000895d */ /* 0x004fea0003900000 */
[----:B------:R-:W2:Y:S02]  /*9fc0*/  @!P0 SYNCS.PHASECHK.TRANS64 P0, [R11+URZ], R6 ;  /* 0x000000060b0085a7 */ /* 0x000ea4000800007f */
[----:B--2---:R-:W-:Y:S05]  /*9fd0*/  @!P0 BRA `(.L_x_201) ;  /* 0xfffffffc00f08947 */ /* 0x004fea000383ffff */
[----:B------:R-:W-:Y:S05]  /*9fe0*/  BRA `(.L_x_219) ;  /* 0xfffffff800947947 */ /* 0x000fea000383ffff */
.L_x_220:
[----:B------:R-:W-:-:S00]  /*9ff0*/  BRA `(.L_x_220) ;  /* 0xfffffffc00fc7947 */ /* 0x000fc0000383ffff */
[----:B------:R-:W-:-:S00]  /*a000*/  NOP ;  /* 0x0000000000007918 */ /* 0x000fc00000000000 */
[----:B------:R-:W-:-:S00]  /*a010*/  NOP ;  /* 0x0000000000007918 */ /* 0x000fc00000000000 */
[----:B------:R-:W-:-:S00]  /*a020*/  NOP ;  /* 0x0000000000007918 */ /* 0x000fc00000000000 */
[----:B------:R-:W-:-:S00]  /*a030*/  NOP ;  /* 0x0000000000007918 */ /* 0x000fc00000000000 */
[----:B------:R-:W-:-:S00]  /*a040*/  NOP ;  /* 0x0000000000007918 */ /* 0x000fc00000000000 */
[----:B------:R-:W-:-:S00]  /*a050*/  NOP ;  /* 0x0000000000007918 */ /* 0x000fc00000000000 */
[----:B------:R-:W-:-:S00]  /*a060*/  NOP ;  /* 0x0000000000007918 */ /* 0x000fc00000000000 */
[----:B------:R-:W-:-:S00]  /*a070*/  NOP ;  /* 0x0000000000007918 */ /* 0x000fc00000000000 */
.L_x_221:


//--------------------- .nv.shared._ZN7cutlass13device_kernelINS_4gemm6kernel13GemmUniversalIN4cute5tupleIJiiiiEEENS1_10collective13CollectiveMmaINS1_37MainloopSm90TmaGmmaWarpSpecializedFP8ILi11ENS5_IJNS4_1CILi1EEENSA_ILi8EEESB_EEENS1_35KernelTmaWarpSpecializedCooperativeEEENS5_IJNSA_ILi256EEENSA_ILi64EEESH_EEENS_12float_e4m3_tENS5_IJlSB_lEEESJ_SK_NS4_8TiledMMAINS4_8MMA_AtomIJNS4_4SM904GMMA30MMA_64x64x32_F32E4M3E4M3_SS_TNILNSO_7ScaleInE1ELSQ_1EEEEEENS4_6LayoutINS5_IJNSA_ILi2EEESB_SB_EEENS5_IJSB_NSA_ILi0EEESW_EEEEENS5_IJNS4_10UnderscoreESZ_SZ_EEEEENS4_23SM90_TMA_LOAD_MULTICASTENS4_14ComposedLayoutINS4_7SwizzleILi2ELi4ELi3EEENS4_18smem_ptr_flag_bitsILi8EEENST_INS5_IJSC_SH_EEENS5_IJSH_SB_EEEEEEEvNS4_8identityENS4_13SM90_TMA_LOADES1B_vS1C_EENS_8epilogue10collective6detail29Sm90TmaWarpSpecializedAdapterINS1G_15DefaultEpilogueISJ_SK_SK_NS1F_6thread17LinearCombinationISJ_Li1EffLNS1K_9ScaleType4KindE0ELNS_15FloatRoundStyleE2ESJ_EENS1_15EpilogueDefaultEEEEEvvEEEEvNT_6ParamsE --------------------------
	.section	.nv.shared._ZN7cutlass13device_kernelINS_4gemm6kernel13GemmUniversalIN4cute5tupleIJiiiiEEENS1_10collective13CollectiveMmaINS1_37MainloopSm90TmaGmmaWarpSpecializedFP8ILi11ENS5_IJNS4_1CILi1EEENSA_ILi8EEESB_EEENS1_35KernelTmaWarpSpecializedCooperativeEEENS5_IJNSA_ILi256EEENSA_ILi64EEESH_EEENS_12float_e4m3_tENS5_IJlSB_lEEESJ_SK_NS4_8TiledMMAINS4_8MMA_AtomIJNS4_4SM904GMMA30MMA_64x64x32_F32E4M3E4M3_SS_TNILNSO_7ScaleInE1ELSQ_1EEEEEENS4_6LayoutINS5_IJNSA_ILi2EEESB_SB_EEENS5_IJSB_NSA_ILi0EEESW_EEEEENS5_IJNS4_10UnderscoreESZ_SZ_EEEEENS4_23SM90_TMA_LOAD_MULTICASTENS4_14ComposedLayoutINS4_7SwizzleILi2ELi4ELi3EEENS4_18smem_ptr_flag_bitsILi8EEENST_INS5_IJSC_SH_EEENS5_IJSH_SB_EEEEEEEvNS4_8identityENS4_13SM90_TMA_LOADES1B_vS1C_EENS_8epilogue10collective6detail29Sm90TmaWarpSpecializedAdapterINS1G_15DefaultEpilogueISJ_SK_SK_NS1F_6thread17LinearCombinationISJ_Li1EffLNS1K_9ScaleType4KindE0ELNS_15FloatRoundStyleE2ESJ_EENS1_15EpilogueDefaultEEEEEvvEEEEvNT_6ParamsE,"aw",@nobits
	.sectionflags	@""
	.align	16
	.zero		1024


//--------------------- .nv.shared.reserved.0     --------------------------
	.section	.nv.shared.reserved.0,"aw",@nobits
	.weak		__nv_reservedSMEM_offset_0_alias
	.size		__nv_reservedSMEM_offset_0_alias, 0, 0
	.other		__nv_reservedSMEM_offset_0_alias,@"STO_CUDA_RESERVED_SHARED STV_DEFAULT"
__nv_reservedSMEM_offset_0_alias:
	.zero		0


//--------------------- .nv.global                --------------------------
	.section	.nv.global,"aw",@nobits
.nv.global:
	.type		_ZN40_INTERNAL_70e36b37_4_k_cu_49e5daa1_261434cute1_E,@object
	.size		_ZN40_INTERNAL_70e36b37_4_k_cu_49e5daa1_261434cute1_E,(_ZN40_INTERNAL_70e36b37_4_k_cu_49e5daa1_261434cuda3std3__45__cpo6cbeginE - _ZN40_INTERNAL_70e36b37_4_k_cu_49e5daa1_261434cute1_E)
_ZN40_INTERNAL_70e36b37_4_k_cu_49e5daa1_261434cute1_E:
	.zero		1
	.type		_ZN40_INTERNAL_70e36b37_4_k_cu_49e5daa1_261434cuda3std3__45__cpo6cbeginE,@object
	.size		_ZN40_INTERNAL_70e36b37_4_k_cu_49e5daa1_261434cuda3std3__45__cpo6cbeginE,(_ZN40_INTERNAL_70e36b37_4_k_cu_49e5daa1_261434cuda3std3__48in_placeE - _ZN40_INTERNAL_70e36b37_4_k_cu_49e5daa1_261434cuda3std3__45__cpo6cbeginE)
_ZN40_INTERNAL_70e36b37_4_k_cu_49e5daa1_261434cuda3std3__45__cpo6cbeginE:
	.zero		1
	.type		_ZN40_INTERNAL_70e36b37_4_k_cu_49e5daa1_261434cuda3std3__48in_placeE,@object
	.size		_ZN40_INTERNAL_70e36b37_4_k_cu_49e5daa1_261434cuda3std3__48in_placeE,(_ZN40_INTERNAL_70e36b37_4_k_cu_49e5daa1_261434cuda3std6ranges3__45__cpo9iter_moveE - _ZN40_INTERNAL_70e36b37_4_k_cu_49e5daa1_261434cuda3std3__48in_placeE)
_ZN40_INTERNAL_70e36b37_4_k_cu_49e5daa1_261434cuda3std3__48in_placeE:
	.zero		1
	.type		_ZN40_INTERNAL_70e36b37_4_k_cu_49e5daa1_261434cuda3std6ranges3__45__cpo9iter_moveE,@object
	.size		_ZN40_INTERNAL_70e36b37_4_k_cu_49e5daa1_261434cuda3std6ranges3__45__cpo9iter_moveE,(_ZN40_INTERNAL_70e36b37_4_k_cu_49e5daa1_261434cuda3std3__45__cpo5beginE - _ZN40_INTERNAL_70e36b37_4_k_cu_49e5daa1_261434cuda3std6ranges3__45__cpo9iter_moveE)
_ZN40_INTERNAL_70e36b37_4_k_cu_49e5daa1_261434cuda3std6ranges3__45__cpo9iter_moveE:
	.zero		1
	.type		_ZN40_INTERNAL_70e36b37_4_k_cu_49e5daa1_261434cuda3std3__45__cpo5beginE,@object
	.size		_ZN40_INTERNAL_70e36b37_4_k_cu_49e5daa1_261434cuda3std3__45__cpo5beginE,(_ZN40_INTERNAL_70e36b37_4_k_cu_49e5daa1_261434cuda3std3__442_GLOBAL__N__70e36b37_4_k_cu_49e5daa1_261436ignoreE - _ZN40_INTERNAL_70e36b37_4_k_cu_49e5daa1_261434cuda3std3__45__cpo5beginE)
_ZN40_INTERNAL_70e36b37_4_k_cu_49e5daa1_261434cuda3std3__45__cpo5beginE:
	.zero		1
	.type		_ZN40_INTERNAL_70e36b37_4_k_cu_49e5daa1_261434cuda3std3__442_GLOBAL__N__70e36b37_4_k_cu_49e5daa1_261436ignoreE,@object
	.size		_ZN40_INTERNAL_70e36b37_4_k_cu_49e5daa1_261434cuda3std3__442_GLOBAL__N__70e36b37_4_k_cu_49e5daa1_261436ignoreE,(_ZN40_INTERNAL_70e36b37_4_k_cu_49e5daa1_261434cute7productE - _ZN40_INTERNAL_70e36b37_4_k_cu_49e5daa1_261434cuda3std3__442_GLOBAL__N__70e36b37_4_k_cu_49e5daa1_261436ignoreE)
_ZN40_INTERNAL_70e36b37_4_k_cu_49e5daa1_261434cuda3std3__442_GLOBAL__N__70e36b37_4_k_cu_49e5daa1_261436ignoreE:
	.zero		1
	.type		_ZN40_INTERNAL_70e36b37_4_k_cu_49e5daa1_261434cute7productE,@object
	.size		_ZN40_INTERNAL_70e36b37_4_k_cu_49e5daa1_261434cute7productE,(_ZN40_INTERNAL_70e36b37_4_k_cu_49e5daa1_261434cuda3std3__45__cpo3endE - _ZN40_INTERNAL_70e36b37_4_k_cu_49e5daa1_261434cute7productE)
_ZN40_INTERNAL_70e36b37_4_k_cu_49e5daa1_261434cute7productE:
	.zero		1
	.type		_ZN40_INTERNAL_70e36b37_4_k_cu_49e5daa1_261434cuda3std3__45__cpo3endE,@object
	.size		_ZN40_INTERNAL_70e36b37_4_k_cu_49e5daa1_261434cuda3std3__45__cpo3endE,(_ZN40_INTERNAL_70e36b37_4_k_cu_49e5daa1_261434cuda3std3__419piecewise_constructE - _ZN40_INTERNAL_70e36b37_4_k_cu_49e5daa1_261434cuda3std3__45__cpo3endE)
_ZN40_INTERNAL_70e36b37_4_k_cu_49e5daa1_261434cuda3std3__45__cpo3endE:
	.zero		1
	.type		_ZN40_INTERNAL_70e36b37_4_k_cu_49e5daa1_261434cuda3std3__419piecewise_constructE,@object
	.size		_ZN40_INTERNAL_70e36b37_4_k_cu_49e5daa1_261434cuda3std3__419piecewise_constructE,(_ZN40_INTERNAL_70e36b37_4_k_cu_49e5daa1_261434cuda3std3__45__cpo4cendE - _ZN40_INTERNAL_70e36b37_4_k_cu_49e5daa1_261434cuda3std3__419piecewise_constructE)
_ZN40_INTERNAL_70e36b37_4_k_cu_49e5daa1_261434cuda3std3__419piecewise_constructE:
	.zero		1
	.type		_ZN40_INTERNAL_70e36b37_4_k_cu_49e5daa1_261434cuda3std3__45__cpo4cendE,@object
	.size		_ZN40_INTERNAL_70e36b37_4_k_cu_49e5daa1_261434cuda3std3__45__cpo4cendE,(_ZN40_INTERNAL_70e36b37_4_k_cu_49e5daa1_261434cuda3std6ranges3__45__cpo4swapE - _ZN40_INTERNAL_70e36b37_4_k_cu_49e5daa1_261434cuda3std3__45__cpo4cendE)
_ZN40_INTERNAL_70e36b37_4_k_cu_49e5daa1_261434cuda3std3__45__cpo4cendE:
	.zero		1
	.type		_ZN40_INTERNAL_70e36b37_4_k_cu_49e5daa1_261434cuda3std6ranges3__45__cpo4swapE,@object
	.size		_ZN40_INTERNAL_70e36b37_4_k_cu_49e5daa1_261434cuda3std6ranges3__45__cpo4swapE,(.L_7 - _ZN40_INTERNAL_70e36b37_4_k_cu_49e5daa1_261434cuda3std6ranges3__45__cpo4swapE)
_ZN40_INTERNAL_70e36b37_4_k_cu_49e5daa1_261434cuda3std6ranges3__45__cpo4swapE:
	.zero		1
.L_7:


//--------------------- .nv.constant0._ZN7cutlass13device_kernelINS_4gemm6kernel13GemmUniversalIN4cute5tupleIJiiiiEEENS1_10collective13CollectiveMmaINS1_37MainloopSm90TmaGmmaWarpSpecializedFP8ILi11ENS5_IJNS4_1CILi1EEENSA_ILi8EEESB_EEENS1_35KernelTmaWarpSpecializedCooperativeEEENS5_IJNSA_ILi256EEENSA_ILi64EEESH_EEENS_12float_e4m3_tENS5_IJlSB_lEEESJ_SK_NS4_8TiledMMAINS4_8MMA_AtomIJNS4_4SM904GMMA30MMA_64x64x32_F32E4M3E4M3_SS_TNILNSO_7ScaleInE1ELSQ_1EEEEEENS4_6LayoutINS5_IJNSA_ILi2EEESB_SB_EEENS5_IJSB_NSA_ILi0EEESW_EEEEENS5_IJNS4_10UnderscoreESZ_SZ_EEEEENS4_23SM90_TMA_LOAD_MULTICASTENS4_14ComposedLayoutINS4_7SwizzleILi2ELi4ELi3EEENS4_18smem_ptr_flag_bitsILi8EEENST_INS5_IJSC_SH_EEENS5_IJSH_SB_EEEEEEEvNS4_8identityENS4_13SM90_TMA_LOADES1B_vS1C_EENS_8epilogue10collective6detail29Sm90TmaWarpSpecializedAdapterINS1G_15DefaultEpilogueISJ_SK_SK_NS1F_6thread17LinearCombinationISJ_Li1EffLNS1K_9ScaleType4KindE0ELNS_15FloatRoundStyleE2ESJ_EENS1_15EpilogueDefaultEEEEEvvEEEEvNT_6ParamsE --------------------------
	.section	.nv.constant0._ZN7cutlass13device_kernelINS_4gemm6kernel13GemmUniversalIN4cute5tupleIJiiiiEEENS1_10collective13CollectiveMmaINS1_37MainloopSm90TmaGmmaWarpSpecializedFP8ILi11ENS5_IJNS4_1CILi1EEENSA_ILi8EEESB_EEENS1_35KernelTmaWarpSpecializedCooperativeEEENS5_IJNSA_ILi256EEENSA_ILi64EEESH_EEENS_12float_e4m3_tENS5_IJlSB_lEEESJ_SK_NS4_8TiledMMAINS4_8MMA_AtomIJNS4_4SM904GMMA30MMA_64x64x32_F32E4M3E4M3_SS_TNILNSO_7ScaleInE1ELSQ_1EEEEEENS4_6LayoutINS5_IJNSA_ILi2EEESB_SB_EEENS5_IJSB_NSA_ILi0EEESW_EEEEENS5_IJNS4_10UnderscoreESZ_SZ_EEEEENS4_23SM90_TMA_LOAD_MULTICASTENS4_14ComposedLayoutINS4_7SwizzleILi2ELi4ELi3EEENS4_18smem_ptr_flag_bitsILi8EEENST_INS5_IJSC_SH_EEENS5_IJSH_SB_EEEEEEEvNS4_8identityENS4_13SM90_TMA_LOADES1B_vS1C_EENS_8epilogue10collective6detail29Sm90TmaWarpSpecializedAdapterINS1G_15DefaultEpilogueISJ_SK_SK_NS1F_6thread17LinearCombinationISJ_Li1EffLNS1K_9ScaleType4KindE0ELNS_15FloatRoundStyleE2ESJ_EENS1_15EpilogueDefaultEEEEEvvEEEEvNT_6ParamsE,"a",@progbits
	.sectionflags	@""
	.align	4
.nv.constant0._ZN7cutlass13device_kernelINS_4gemm6kernel13GemmUniversalIN4cute5tupleIJiiiiEEENS1_10collective13CollectiveMmaINS1_37MainloopSm90TmaGmmaWarpSpecializedFP8ILi11ENS5_IJNS4_1CILi1EEENSA_ILi8EEESB_EEENS1_35KernelTmaWarpSpecializedCooperativeEEENS5_IJNSA_ILi256EEENSA_ILi64EEESH_EEENS_12float_e4m3_tENS5_IJlSB_lEEESJ_SK_NS4_8TiledMMAINS4_8MMA_AtomIJNS4_4SM904GMMA30MMA_64x64x32_F32E4M3E4M3_SS_TNILNSO_7ScaleInE1ELSQ_1EEEEEENS4_6LayoutINS5_IJNSA_ILi2EEESB_SB_EEENS5_IJSB_NSA_ILi0EEESW_EEEEENS5_IJNS4_10UnderscoreESZ_SZ_EEEEENS4_23SM90_TMA_LOAD_MULTICASTENS4_14ComposedLayoutINS4_7SwizzleILi2ELi4ELi3EEENS4_18smem_ptr_flag_bitsILi8EEENST_INS5_IJSC_SH_EEENS5_IJSH_SB_EEEEEEEvNS4_8identityENS4_13SM90_TMA_LOADES1B_vS1C_EENS_8epilogue10collective6detail29Sm90TmaWarpSpecializedAdapterINS1G_15DefaultEpilogueISJ_SK_SK_NS1F_6thread17LinearCombinationISJ_Li1EffLNS1K_9ScaleType4KindE0ELNS_15FloatRoundStyleE2ESJ_EENS1_15EpilogueDefaultEEEEEvvEEEEvNT_6ParamsE:
	.zero		1664


//--------------------- SYMBOLS --------------------------

	.type		.nv.reservedSmem.offset0,@object
	.size		.nv.reservedSmem.offset0,0x4
